// auto-generated by cutlass_sweep.gemm — config: {"arch": "sm_90", "cluster_m": 1, "cluster_n": 1, "dtype": "fp16", "dtype_b": "fp16", "layout": "nt", "stages": 0, "tile_k": 64, "tile_m": 256, "tile_n": 48}
#include "cutlass/cutlass.h"
#include "cutlass/gemm/collective/collective_builder.hpp"
#include "cutlass/gemm/device/gemm_universal_adapter.h"
#include "cutlass/gemm/kernel/gemm_universal.hpp"
#include "cutlass/epilogue/collective/collective_builder.hpp"

using ElemA = cutlass::half_t;
using ElemB = cutlass::half_t;
using ElemCD = cutlass::half_t;
using Acc  = float;
using TileShape    = cute::Shape<cute::_256, cute::_48, cute::_64>;
using ClusterShape = cute::Shape<cute::_1, cute::_1, cute::_1>;

using CollectiveEpilogue = typename cutlass::epilogue::collective::CollectiveBuilder<
    cutlass::arch::Sm90, cutlass::arch::OpClassTensorOp,
    TileShape, ClusterShape,
    cutlass::epilogue::collective::EpilogueTileAuto,
    Acc, Acc,
    ElemCD, cutlass::layout::RowMajor, 128 / cutlass::sizeof_bits<ElemCD>::value,
    ElemCD, cutlass::layout::RowMajor, 128 / cutlass::sizeof_bits<ElemCD>::value,
    cutlass::epilogue::collective::EpilogueScheduleAuto
  >::CollectiveOp;

using CollectiveMainloop = typename cutlass::gemm::collective::CollectiveBuilder<
    cutlass::arch::Sm90, cutlass::arch::OpClassTensorOp,
    ElemA, cutlass::layout::RowMajor, 128 / cutlass::sizeof_bits<ElemA>::value,
    ElemB, cutlass::layout::ColumnMajor, 128 / cutlass::sizeof_bits<ElemB>::value,
    Acc,
    TileShape, ClusterShape,
    cutlass::gemm::collective::StageCountAutoCarveout<static_cast<int>(sizeof(typename CollectiveEpilogue::SharedStorage))>,
    cutlass::gemm::collective::KernelScheduleAuto
  >::CollectiveOp;

using GemmKernel = cutlass::gemm::kernel::GemmUniversal<
    cute::Shape<int,int,int,int>,
    CollectiveMainloop,
    CollectiveEpilogue
>;
using Gemm = cutlass::gemm::device::GemmUniversalAdapter<GemmKernel>;

// Force the device kernel symbol into the cubin without needing a host main.
auto* _anchor = &cutlass::device_kernel<GemmKernel>;


// ===== COMPILED SASS (sm_90a) =====

	.target	sm_90a

	.elftype	@"ET_EXEC"


//--------------------- .note.nv.tkinfo           --------------------------
	.section	.note.nv.tkinfo,"",@"SHT_NOTE"
	.sectionflags	@"SHF_NOTE_NV_TKINFO"
	.tkinfo
        /*0018*/ 	.word	0x00000002
        /*0030*/ 	.string	""
        /*0030*/ 	.string	"ptxas"
        /*0030*/ 	.string	"Cuda compilation tools, release 13.0, V13.0.88"
        /*0030*/ 	.string	"Build cuda_13.0.r13.0/compiler.36424714_0"
        /*0030*/ 	.string	"-arch sm_90a -m 64 "



//--------------------- .note.nv.cuinfo           --------------------------
	.section	.note.nv.cuinfo,"",@"SHT_NOTE"
	.sectionflags	@"SHF_NOTE_NV_CUINFO"
        /*0018*/ 	.short	0x0002
        /*001a*/ 	.short	0x005a
        /*001c*/ 	.short	0x0082
	.zero		2


//--------------------- .nv.info                  --------------------------
	.section	.nv.info,"",@"SHT_CUDA_INFO"
	.align	4


	//----- nvinfo : EIATTR_REGCOUNT
	.align		4
        /*0000*/ 	.byte	0x04, 0x2f
        /*0002*/ 	.short	(.L_15 - .L_14)
	.align		4
.L_14:
        /*0004*/ 	.word	index@(_ZN7cutlass13device_kernelINS_4gemm6kernel13GemmUniversalIN4cute5tupleIJiiiiEEENS1_10collective13CollectiveMmaINS1_34MainloopSm90TmaGmmaWarpSpecializedILi5ENS5_IJNS4_1CILi1EEESB_SB_EEENS1_35KernelTmaWarpSpecializedCooperativeEEENS5_IJNSA_ILi256EEENSA_ILi48EEENSA_ILi64EEEEEENS_6half_tENS5_IJlSB_lEEESJ_SK_NS4_8TiledMMAINS4_8MMA_AtomIJNS4_4SM904GMMA25MMA_64x16x16_F32F16F16_SSILNSO_5MajorE0ELSQ_0ELNSO_7ScaleInE1ELSR_1EEEEEENS4_6LayoutINS5_IJNSA_ILi2EEESB_SB_EEENS5_IJSB_NSA_ILi0EEESX_EEEEENS5_IJNS4_10UnderscoreES10_S10_EEEEENS4_13SM90_TMA_LOADENS4_14ComposedLayoutINS4_7SwizzleILi3ELi4ELi3EEENS4_18smem_ptr_flag_bitsILi16EEENSU_INS5_IJNSA_ILi8EEESH_EEENS5_IJSH_SB_EEEEEEEvNS4_8identityES13_S1D_vS1E_EENS_8epilogue10collective6detail29Sm90TmaWarpSpecializedAdapterINS1H_15DefaultEpilogueISJ_SK_SK_NS1G_6thread17LinearCombinationISJ_Li1EffLNS1L_9ScaleType4KindE0ELNS_15FloatRoundStyleE2ESJ_EENS1_15EpilogueDefaultEEEEEvvEEEEvNT_6ParamsE)
        /*0008*/ 	.word	0x000000a8


	//----- nvinfo : EIATTR_FRAME_SIZE
	.align		4
.L_15:
        /*000c*/ 	.byte	0x04, 0x11
        /*000e*/ 	.short	(.L_17 - .L_16)
	.align		4
.L_16:
        /*0010*/ 	.word	index@(_ZN7cutlass13device_kernelINS_4gemm6kernel13GemmUniversalIN4cute5tupleIJiiiiEEENS1_10collective13CollectiveMmaINS1_34MainloopSm90TmaGmmaWarpSpecializedILi5ENS5_IJNS4_1CILi1EEESB_SB_EEENS1_35KernelTmaWarpSpecializedCooperativeEEENS5_IJNSA_ILi256EEENSA_ILi48EEENSA_ILi64EEEEEENS_6half_tENS5_IJlSB_lEEESJ_SK_NS4_8TiledMMAINS4_8MMA_AtomIJNS4_4SM904GMMA25MMA_64x16x16_F32F16F16_SSILNSO_5MajorE0ELSQ_0ELNSO_7ScaleInE1ELSR_1EEEEEENS4_6LayoutINS5_IJNSA_ILi2EEESB_SB_EEENS5_IJSB_NSA_ILi0EEESX_EEEEENS5_IJNS4_10UnderscoreES10_S10_EEEEENS4_13SM90_TMA_LOADENS4_14ComposedLayoutINS4_7SwizzleILi3ELi4ELi3EEENS4_18smem_ptr_flag_bitsILi16EEENSU_INS5_IJNSA_ILi8EEESH_EEENS5_IJSH_SB_EEEEEEEvNS4_8identityES13_S1D_vS1E_EENS_8epilogue10collective6detail29Sm90TmaWarpSpecializedAdapterINS1H_15DefaultEpilogueISJ_SK_SK_NS1G_6thread17LinearCombinationISJ_Li1EffLNS1L_9ScaleType4KindE0ELNS_15FloatRoundStyleE2ESJ_EENS1_15EpilogueDefaultEEEEEvvEEEEvNT_6ParamsE)
        /*0014*/ 	.word	0x00000000


	//----- nvinfo : EIATTR_MIN_STACK_SIZE
	.align		4
.L_17:
        /*0018*/ 	.byte	0x04, 0x12
        /*001a*/ 	.short	(.L_19 - .L_18)
	.align		4
.L_18:
        /*001c*/ 	.word	index@(_ZN7cutlass13device_kernelINS_4gemm6kernel13GemmUniversalIN4cute5tupleIJiiiiEEENS1_10collective13CollectiveMmaINS1_34MainloopSm90TmaGmmaWarpSpecializedILi5ENS5_IJNS4_1CILi1EEESB_SB_EEENS1_35KernelTmaWarpSpecializedCooperativeEEENS5_IJNSA_ILi256EEENSA_ILi48EEENSA_ILi64EEEEEENS_6half_tENS5_IJlSB_lEEESJ_SK_NS4_8TiledMMAINS4_8MMA_AtomIJNS4_4SM904GMMA25MMA_64x16x16_F32F16F16_SSILNSO_5MajorE0ELSQ_0ELNSO_7ScaleInE1ELSR_1EEEEEENS4_6LayoutINS5_IJNSA_ILi2EEESB_SB_EEENS5_IJSB_NSA_ILi0EEESX_EEEEENS5_IJNS4_10UnderscoreES10_S10_EEEEENS4_13SM90_TMA_LOADENS4_14ComposedLayoutINS4_7SwizzleILi3ELi4ELi3EEENS4_18smem_ptr_flag_bitsILi16EEENSU_INS5_IJNSA_ILi8EEESH_EEENS5_IJSH_SB_EEEEEEEvNS4_8identityES13_S1D_vS1E_EENS_8epilogue10collective6detail29Sm90TmaWarpSpecializedAdapterINS1H_15DefaultEpilogueISJ_SK_SK_NS1G_6thread17LinearCombinationISJ_Li1EffLNS1L_9ScaleType4KindE0ELNS_15FloatRoundStyleE2ESJ_EENS1_15EpilogueDefaultEEEEEvvEEEEvNT_6ParamsE)
        /*0020*/ 	.word	0x00000000
.L_19:


//--------------------- .nv.compat                --------------------------
	.section	.nv.compat,"",@"SHT_CUDA_COMPAT_INFO"
	.align	4
        /*0000*/ 	.byte	0x02, 0x09, 0x01, 0x00, 0x02, 0x02, 0x04, 0x00, 0x02, 0x05, 0x05, 0x00, 0x03, 0x07, 0x01, 0x01
        /*0010*/ 	.byte	0x02, 0x03, 0x01, 0x00, 0x02, 0x06, 0x01, 0x00, 0x04, 0x0b, 0x08, 0x00, 0x00, 0x00, 0x00, 0x00
        /*0020*/ 	.byte	0x00, 0x00, 0x00, 0x00


//--------------------- .nv.info._ZN7cutlass13device_kernelINS_4gemm6kernel13GemmUniversalIN4cute5tupleIJiiiiEEENS1_10collective13CollectiveMmaINS1_34MainloopSm90TmaGmmaWarpSpecializedILi5ENS5_IJNS4_1CILi1EEESB_SB_EEENS1_35KernelTmaWarpSpecializedCooperativeEEENS5_IJNSA_ILi256EEENSA_ILi48EEENSA_ILi64EEEEEENS_6half_tENS5_IJlSB_lEEESJ_SK_NS4_8TiledMMAINS4_8MMA_AtomIJNS4_4SM904GMMA25MMA_64x16x16_F32F16F16_SSILNSO_5MajorE0ELSQ_0ELNSO_7ScaleInE1ELSR_1EEEEEENS4_6LayoutINS5_IJNSA_ILi2EEESB_SB_EEENS5_IJSB_NSA_ILi0EEESX_EEEEENS5_IJNS4_10UnderscoreES10_S10_EEEEENS4_13SM90_TMA_LOADENS4_14ComposedLayoutINS4_7SwizzleILi3ELi4ELi3EEENS4_18smem_ptr_flag_bitsILi16EEENSU_INS5_IJNSA_ILi8EEESH_EEENS5_IJSH_SB_EEEEEEEvNS4_8identityES13_S1D_vS1E_EENS_8epilogue10collective6detail29Sm90TmaWarpSpecializedAdapterINS1H_15DefaultEpilogueISJ_SK_SK_NS1G_6thread17LinearCombinationISJ_Li1EffLNS1L_9ScaleType4KindE0ELNS_15FloatRoundStyleE2ESJ_EENS1_15EpilogueDefaultEEEEEvvEEEEvNT_6ParamsE --------------------------
	.section	.nv.info._ZN7cutlass13device_kernelINS_4gemm6kernel13GemmUniversalIN4cute5tupleIJiiiiEEENS1_10collective13CollectiveMmaINS1_34MainloopSm90TmaGmmaWarpSpecializedILi5ENS5_IJNS4_1CILi1EEESB_SB_EEENS1_35KernelTmaWarpSpecializedCooperativeEEENS5_IJNSA_ILi256EEENSA_ILi48EEENSA_ILi64EEEEEENS_6half_tENS5_IJlSB_lEEESJ_SK_NS4_8TiledMMAINS4_8MMA_AtomIJNS4_4SM904GMMA25MMA_64x16x16_F32F16F16_SSILNSO_5MajorE0ELSQ_0ELNSO_7ScaleInE1ELSR_1EEEEEENS4_6LayoutINS5_IJNSA_ILi2EEESB_SB_EEENS5_IJSB_NSA_ILi0EEESX_EEEEENS5_IJNS4_10UnderscoreES10_S10_EEEEENS4_13SM90_TMA_LOADENS4_14ComposedLayoutINS4_7SwizzleILi3ELi4ELi3EEENS4_18smem_ptr_flag_bitsILi16EEENSU_INS5_IJNSA_ILi8EEESH_EEENS5_IJSH_SB_EEEEEEEvNS4_8identityES13_S1D_vS1E_EENS_8epilogue10collective6detail29Sm90TmaWarpSpecializedAdapterINS1H_15DefaultEpilogueISJ_SK_SK_NS1G_6thread17LinearCombinationISJ_Li1EffLNS1L_9ScaleType4KindE0ELNS_15FloatRoundStyleE2ESJ_EENS1_15EpilogueDefaultEEEEEvvEEEEvNT_6ParamsE,"",@"SHT_CUDA_INFO"
	.sectionflags	@""
	.align	4


	//----- nvinfo : EIATTR_CUDA_API_VERSION
	.align		4
        /*0000*/ 	.byte	0x04, 0x37
        /*0002*/ 	.short	(.L_21 - .L_20)
.L_20:
        /*0004*/ 	.word	0x00000082


	//----- nvinfo : EIATTR_KPARAM_INFO
	.align		4
.L_21:
        /*0008*/ 	.byte	0x04, 0x17
        /*000a*/ 	.short	(.L_23 - .L_22)
.L_22:
        /*000c*/ 	.word	0x00000000
        /*0010*/ 	.short	0x0000
        /*0012*/ 	.short	0x0070
        /*0014*/ 	.byte	0x00, 0xf0, 0x01, 0x10


	//----- nvinfo : EIATTR_SPARSE_MMA_MASK
	.align		4
.L_23:
        /*0018*/ 	.byte	0x03, 0x50
        /*001a*/ 	.short	0x0000


	//----- nvinfo : EIATTR_MAXREG_COUNT
	.align		4
        /*001c*/ 	.byte	0x03, 0x1b
        /*001e*/ 	.short	0x00a8


	//----- nvinfo : EIATTR_NUM_BARRIERS
	.align		4
        /*0020*/ 	.byte	0x02, 0x4c
        /*0022*/ 	.byte	0x01
	.zero		1


	//----- nvinfo : EIATTR_EXTERNS
	.align		4
        /*0024*/ 	.byte	0x04, 0x0f
        /*0026*/ 	.short	(.L_25 - .L_24)


	//   ....[0]....
	.align		4
.L_24:
        /*0028*/ 	.word	index@(__assertfail)


	//----- nvinfo : EIATTR_MERCURY_ISA_VERSION
	.align		4
.L_25:
        /*002c*/ 	.byte	0x03, 0x5f
        /*002e*/ 	.short	0x0101


	//----- nvinfo : EIATTR_INT_WARP_WIDE_INSTR_OFFSETS
	.align		4
        /*0030*/ 	.byte	0x04, 0x31
        /*0032*/ 	.short	(.L_27 - .L_26)


	//   ....[0]....
.L_26:
        /*0034*/ 	.word	0x000003d0


	//   ....[1]....
        /*0038*/ 	.word	0x00000400


	//   ....[2]....
        /*003c*/ 	.word	0x000004e0


	//----- nvinfo : EIATTR_COOP_GROUP_MASK_REGIDS
	.align		4
.L_27:
        /*0040*/ 	.byte	0x04, 0x29
        /*0042*/ 	.short	(.L_29 - .L_28)


	//   ....[0]....
.L_28:
        /*0044*/ 	.word	0xffffffff


	//   ....[1]....
        /*0048*/ 	.word	0xffffffff


	//   ....[2]....
        /*004c*/ 	.word	0xffffffff


	//   ....[3]....
        /*0050*/ 	.word	0xffffffff


	//   ....[4]....
        /*0054*/ 	.word	0xffffffff


	//----- nvinfo : EIATTR_COOP_GROUP_INSTR_OFFSETS
	.align		4
.L_29:
        /*0058*/ 	.byte	0x04, 0x28
        /*005a*/ 	.short	(.L_31 - .L_30)


	//   ....[0]....
.L_30:
        /*005c*/ 	.word	0x00000060


	//   ....[1]....
        /*0060*/ 	.word	0x00000070


	//   ....[2]....
        /*0064*/ 	.word	0x00000130


	//   ....[3]....
        /*0068*/ 	.word	0x000002e0


	//   ....[4]....
        /*006c*/ 	.word	0x00000f90


	//----- nvinfo : EIATTR_REG_RECONFIG
	.align		4
.L_31:
        /*0070*/ 	.byte	0x01, 0x54
	.zero		2


	//----- nvinfo : EIATTR_SYSCALL_OFFSETS
	.align		4
        /*0074*/ 	.byte	0x04, 0x46
        /*0076*/ 	.short	(.L_33 - .L_32)


	//   ....[0]....
.L_32:
        /*0078*/ 	.word	0x00001160


	//----- nvinfo : EIATTR_MBARRIER_INSTR_OFFSETS
	.align		4
.L_33:
        /*007c*/ 	.byte	0x04, 0x39
        /*007e*/ 	.short	(.L_35 - .L_34)


	//   ....[0]....
.L_34:
        /*0080*/ 	.word	0x00000230
        /*0084*/ 	.word	0x000000ff
        /*0088*/ 	.word	0x00000000
        /*008c*/ 	.short	0x0100
        /*008e*/ 	.byte	0x08
	.zero		1


	//   ....[1]....
        /*0090*/ 	.word	0x00000240
        /*0094*/ 	.word	0x000000ff
        /*0098*/ 	.word	0x00000028
        /*009c*/ 	.short	0x0100
        /*009e*/ 	.byte	0x08
	.zero		1


	//   ....[2]....
        /*00a0*/ 	.word	0x00000250
        /*00a4*/ 	.word	0x000000ff
        /*00a8*/ 	.word	0x00000008
        /*00ac*/ 	.short	0x0100
        /*00ae*/ 	.byte	0x08
	.zero		1


	//   ....[3]....
        /*00b0*/ 	.word	0x00000260
        /*00b4*/ 	.word	0x000000ff
        /*00b8*/ 	.word	0x00000030
        /*00bc*/ 	.short	0x0100
        /*00be*/ 	.byte	0x08
	.zero		1


	//   ....[4]....
        /*00c0*/ 	.word	0x00000270
        /*00c4*/ 	.word	0x000000ff
        /*00c8*/ 	.word	0x00000010
        /*00cc*/ 	.short	0x0100
        /*00ce*/ 	.byte	0x08
	.zero		1


	//   ....[5]....
        /*00d0*/ 	.word	0x00000280
        /*00d4*/ 	.word	0x000000ff
        /*00d8*/ 	.word	0x00000038
        /*00dc*/ 	.short	0x0100
        /*00de*/ 	.byte	0x08
	.zero		1


	//   ....[6]....
        /*00e0*/ 	.word	0x00000290
        /*00e4*/ 	.word	0x000000ff
        /*00e8*/ 	.word	0x00000018
        /*00ec*/ 	.short	0x0100
        /*00ee*/ 	.byte	0x08
	.zero		1


	//   ....[7]....
        /*00f0*/ 	.word	0x000002a0
        /*00f4*/ 	.word	0x000000ff
        /*00f8*/ 	.word	0x00000040
        /*00fc*/ 	.short	0x0100
        /*00fe*/ 	.byte	0x08
	.zero		1


	//   ....[8]....
        /*0100*/ 	.word	0x000002b0
        /*0104*/ 	.word	0x000000ff
        /*0108*/ 	.word	0x00000020
        /*010c*/ 	.short	0x0100
        /*010e*/ 	.byte	0x08
	.zero		1


	//   ....[9]....
        /*0110*/ 	.word	0x000002c0
        /*0114*/ 	.word	0x000000ff
        /*0118*/ 	.word	0x00000048
        /*011c*/ 	.short	0x0100
        /*011e*/ 	.byte	0x08
	.zero		1


	//   ....[10]....
        /*0120*/ 	.word	0x00000550
        /*0124*/ 	.word	0x000000ff
        /*0128*/ 	.word	0x00000060
        /*012c*/ 	.short	0x0100
        /*012e*/ 	.byte	0x06
	.zero		1


	//   ....[11]....
        /*0130*/ 	.word	0x000005b0
        /*0134*/ 	.word	0x000000ff
        /*0138*/ 	.word	0x00000068
        /*013c*/ 	.short	0x0100
        /*013e*/ 	.byte	0x06
	.zero		1


	//   ....[12]....
        /*0140*/ 	.word	0x000011e0
        /*0144*/ 	.word	0x00000003
        /*0148*/ 	.word	0x00000000
        /*014c*/ 	.short	0x010a
        /*014e*/ 	.byte	0x3f
	.zero		1


	//   ....[13]....
        /*0150*/ 	.word	0x00001220
        /*0154*/ 	.word	0x00000003
        /*0158*/ 	.word	0x00000000
        /*015c*/ 	.short	0x010a
        /*015e*/ 	.byte	0x3f
	.zero		1


	//   ....[14]....
        /*0160*/ 	.word	0x00001d30
        /*0164*/ 	.word	0x000000ff
        /*0168*/ 	.word	0x00000000
        /*016c*/ 	.short	0x010a
        /*016e*/ 	.byte	0x08
	.zero		1


	//   ....[15]....
        /*0170*/ 	.word	0x00001d70
        /*0174*/ 	.word	0x000000ff
        /*0178*/ 	.word	0x00000000
        /*017c*/ 	.short	0x010a
        /*017e*/ 	.byte	0x08
	.zero		1


	//   ....[16]....
        /*0180*/ 	.word	0x00002750
        /*0184*/ 	.word	0x000000ff
        /*0188*/ 	.word	0x00000000
        /*018c*/ 	.short	0x0101
        /*018e*/ 	.byte	0x07
	.zero		1


	//   ....[17]....
        /*0190*/ 	.word	0x00002950
        /*0194*/ 	.word	0x000000ff
        /*0198*/ 	.word	0x00000000
        /*019c*/ 	.short	0x0101
        /*019e*/ 	.byte	0x06
	.zero		1


	//   ....[18]....
        /*01a0*/ 	.word	0x00006f40
        /*01a4*/ 	.word	0x0000000e
        /*01a8*/ 	.word	0x00000028
        /*01ac*/ 	.short	0x010a
        /*01ae*/ 	.byte	0x3f
	.zero		1


	//   ....[19]....
        /*01b0*/ 	.word	0x000072c0
        /*01b4*/ 	.word	0x00000006
        /*01b8*/ 	.word	0x00000068
        /*01bc*/ 	.short	0x0101
        /*01be*/ 	.byte	0x3f
	.zero		1


	//   ....[20]....
        /*01c0*/ 	.word	0x000079f0
        /*01c4*/ 	.word	0x00000007
        /*01c8*/ 	.word	0x00000000
        /*01cc*/ 	.short	0x010a
        /*01ce*/ 	.byte	0x3f
	.zero		1


	//   ....[21]....
        /*01d0*/ 	.word	0x00007a70
        /*01d4*/ 	.word	0x00000009
        /*01d8*/ 	.word	0x00000000
        /*01dc*/ 	.short	0x010a
        /*01de*/ 	.byte	0x3f
	.zero		1


	//   ....[22]....
        /*01e0*/ 	.word	0x00007b00
        /*01e4*/ 	.word	0x00000006
        /*01e8*/ 	.word	0x00000000
        /*01ec*/ 	.short	0x010a
        /*01ee*/ 	.byte	0x3f
	.zero		1


	//   ....[23]....
        /*01f0*/ 	.word	0x00007b90
        /*01f4*/ 	.word	0x00000009
        /*01f8*/ 	.word	0x00000000
        /*01fc*/ 	.short	0x010a
        /*01fe*/ 	.byte	0x3f
	.zero		1


	//   ....[24]....
        /*0200*/ 	.word	0x00007c20
        /*0204*/ 	.word	0x00000003
        /*0208*/ 	.word	0x00000000
        /*020c*/ 	.short	0x010a
        /*020e*/ 	.byte	0x3f
	.zero		1


	//   ....[25]....
        /*0210*/ 	.word	0x00007c80
        /*0214*/ 	.word	0x00000003
        /*0218*/ 	.word	0x00000000
        /*021c*/ 	.short	0x010a
        /*021e*/ 	.byte	0x3f
	.zero		1


	//   ....[26]....
        /*0220*/ 	.word	0x00007ce0
        /*0224*/ 	.word	0x00000004
        /*0228*/ 	.word	0x00000000
        /*022c*/ 	.short	0x010a
        /*022e*/ 	.byte	0x3f
	.zero		1


	//   ....[27]....
        /*0230*/ 	.word	0x00007db0
        /*0234*/ 	.word	0x0000000e
        /*0238*/ 	.word	0x00000028
        /*023c*/ 	.short	0x010a
        /*023e*/ 	.byte	0x3f
	.zero		1


	//   ....[28]....
        /*0240*/ 	.word	0x00007e80
        /*0244*/ 	.word	0x00000007
        /*0248*/ 	.word	0x00000000
        /*024c*/ 	.short	0x010a
        /*024e*/ 	.byte	0x3f
	.zero		1


	//   ....[29]....
        /*0250*/ 	.word	0x00007ed0
        /*0254*/ 	.word	0x00000009
        /*0258*/ 	.word	0x00000000
        /*025c*/ 	.short	0x010a
        /*025e*/ 	.byte	0x3f
	.zero		1


	//   ....[30]....
        /*0260*/ 	.word	0x00007f20
        /*0264*/ 	.word	0x00000006
        /*0268*/ 	.word	0x00000000
        /*026c*/ 	.short	0x010a
        /*026e*/ 	.byte	0x3f
	.zero		1


	//   ....[31]....
        /*0270*/ 	.word	0x00007f70
        /*0274*/ 	.word	0x00000009
        /*0278*/ 	.word	0x00000000
        /*027c*/ 	.short	0x010a
        /*027e*/ 	.byte	0x3f
	.zero		1


	//----- nvinfo : EIATTR_NUM_MBARRIERS
	.align		4
.L_35:
        /*0280*/ 	.byte	0x03, 0x38
        /*0282*/ 	.short	0x000c


	//----- nvinfo : EIATTR_EXIT_INSTR_OFFSETS
	.align		4
        /*0284*/ 	.byte	0x04, 0x1c
        /*0286*/ 	.short	(.L_37 - .L_36)


	//   ....[0]....
.L_36:
        /*0288*/ 	.word	0x00000600


	//   ....[1]....
        /*028c*/ 	.word	0x00000ec0


	//   ....[2]....
        /*0290*/ 	.word	0x000065b0


	//   ....[3]....
        /*0294*/ 	.word	0x00006be0


	//   ....[4]....
        /*0298*/ 	.word	0x00007c70


	//----- nvinfo : EIATTR_MAX_THREADS
	.align		4
.L_37:
        /*029c*/ 	.byte	0x04, 0x05
        /*029e*/ 	.short	(.L_39 - .L_38)
.L_38:
        /*02a0*/ 	.word	0x00000180
        /*02a4*/ 	.word	0x00000001
        /*02a8*/ 	.word	0x00000001


	//----- nvinfo : EIATTR_CRS_STACK_SIZE
	.align		4
.L_39:
        /*02ac*/ 	.byte	0x04, 0x1e
        /*02ae*/ 	.short	(.L_41 - .L_40)
.L_40:
        /*02b0*/ 	.word	0x00000000


	//----- nvinfo : EIATTR_CBANK_PARAM_SIZE
	.align		4
.L_41:
        /*02b4*/ 	.byte	0x03, 0x19
        /*02b6*/ 	.short	0x0470


	//----- nvinfo : EIATTR_PARAM_CBANK
	.align		4
        /*02b8*/ 	.byte	0x04, 0x0a
        /*02ba*/ 	.short	(.L_43 - .L_42)
	.align		4
.L_42:
        /*02bc*/ 	.word	index@(.nv.constant0._ZN7cutlass13device_kernelINS_4gemm6kernel13GemmUniversalIN4cute5tupleIJiiiiEEENS1_10collective13CollectiveMmaINS1_34MainloopSm90TmaGmmaWarpSpecializedILi5ENS5_IJNS4_1CILi1EEESB_SB_EEENS1_35KernelTmaWarpSpecializedCooperativeEEENS5_IJNSA_ILi256EEENSA_ILi48EEENSA_ILi64EEEEEENS_6half_tENS5_IJlSB_lEEESJ_SK_NS4_8TiledMMAINS4_8MMA_AtomIJNS4_4SM904GMMA25MMA_64x16x16_F32F16F16_SSILNSO_5MajorE0ELSQ_0ELNSO_7ScaleInE1ELSR_1EEEEEENS4_6LayoutINS5_IJNSA_ILi2EEESB_SB_EEENS5_IJSB_NSA_ILi0EEESX_EEEEENS5_IJNS4_10UnderscoreES10_S10_EEEEENS4_13SM90_TMA_LOADENS4_14ComposedLayoutINS4_7SwizzleILi3ELi4ELi3EEENS4_18smem_ptr_flag_bitsILi16EEENSU_INS5_IJNSA_ILi8EEESH_EEENS5_IJSH_SB_EEEEEEEvNS4_8identityES13_S1D_vS1E_EENS_8epilogue10collective6detail29Sm90TmaWarpSpecializedAdapterINS1H_15DefaultEpilogueISJ_SK_SK_NS1G_6thread17LinearCombinationISJ_Li1EffLNS1L_9ScaleType4KindE0ELNS_15FloatRoundStyleE2ESJ_EENS1_15EpilogueDefaultEEEEEvvEEEEvNT_6ParamsE)
        /*02c0*/ 	.short	0x0210
        /*02c2*/ 	.short	0x0470


	//----- nvinfo : EIATTR_SW_WAR
	.align		4
.L_43:
        /*02c4*/ 	.byte	0x04, 0x36
        /*02c6*/ 	.short	(.L_45 - .L_44)
.L_44:
        /*02c8*/ 	.word	0x00000008
.L_45:


//--------------------- .nv.callgraph             --------------------------
	.section	.nv.callgraph,"",@"SHT_CUDA_CALLGRAPH"
	.align	4
	.sectionentsize	8
	.align		4
        /*0000*/ 	.word	0x00000000
	.align		4
        /*0004*/ 	.word	0xffffffff
	.align		4
        /*0008*/ 	.word	index@(_ZN7cutlass13device_kernelINS_4gemm6kernel13GemmUniversalIN4cute5tupleIJiiiiEEENS1_10collective13CollectiveMmaINS1_34MainloopSm90TmaGmmaWarpSpecializedILi5ENS5_IJNS4_1CILi1EEESB_SB_EEENS1_35KernelTmaWarpSpecializedCooperativeEEENS5_IJNSA_ILi256EEENSA_ILi48EEENSA_ILi64EEEEEENS_6half_tENS5_IJlSB_lEEESJ_SK_NS4_8TiledMMAINS4_8MMA_AtomIJNS4_4SM904GMMA25MMA_64x16x16_F32F16F16_SSILNSO_5MajorE0ELSQ_0ELNSO_7ScaleInE1ELSR_1EEEEEENS4_6LayoutINS5_IJNSA_ILi2EEESB_SB_EEENS5_IJSB_NSA_ILi0EEESX_EEEEENS5_IJNS4_10UnderscoreES10_S10_EEEEENS4_13SM90_TMA_LOADENS4_14ComposedLayoutINS4_7SwizzleILi3ELi4ELi3EEENS4_18smem_ptr_flag_bitsILi16EEENSU_INS5_IJNSA_ILi8EEESH_EEENS5_IJSH_SB_EEEEEEEvNS4_8identityES13_S1D_vS1E_EENS_8epilogue10collective6detail29Sm90TmaWarpSpecializedAdapterINS1H_15DefaultEpilogueISJ_SK_SK_NS1G_6thread17LinearCombinationISJ_Li1EffLNS1L_9ScaleType4KindE0ELNS_15FloatRoundStyleE2ESJ_EENS1_15EpilogueDefaultEEEEEvvEEEEvNT_6ParamsE)
	.align		4
        /*000c*/ 	.word	index@(__assertfail)
	.align		4
        /*0010*/ 	.word	0x00000000
	.align		4
        /*0014*/ 	.word	0xfffffffe
	.align		4
        /*0018*/ 	.word	0x00000000
	.align		4
        /*001c*/ 	.word	0xfffffffd
	.align		4
        /*0020*/ 	.word	0x00000000
	.align		4
        /*0024*/ 	.word	0xfffffffc


//--------------------- .nv.constant4             --------------------------
	.section	.nv.constant4,"a",@progbits
	.align	8
	.align		8
.nv.constant4:
        /*0000*/ 	.dword	__assertfail
	.align		8
        /*0008*/ 	.dword	__unnamed_1
	.align		8
        /*0010*/ 	.dword	_ZN40_INTERNAL_b931edd5_4_k_cu_1c0ee84b_154314cuda3std3__45__cpo5beginE
	.align		8
        /*0018*/ 	.dword	_ZN40_INTERNAL_b931edd5_4_k_cu_1c0ee84b_154314cuda3std3__45__cpo3endE
	.align		8
        /*0020*/ 	.dword	_ZN40_INTERNAL_b931edd5_4_k_cu_1c0ee84b_154314cuda3std3__45__cpo6cbeginE
	.align		8
        /*0028*/ 	.dword	_ZN40_INTERNAL_b931edd5_4_k_cu_1c0ee84b_154314cuda3std3__45__cpo4cendE
	.align		8
        /*0030*/ 	.dword	_ZN40_INTERNAL_b931edd5_4_k_cu_1c0ee84b_154314cuda3std3__442_GLOBAL__N__b931edd5_4_k_cu_1c0ee84b_154316ignoreE
	.align		8
        /*0038*/ 	.dword	_ZN40_INTERNAL_b931edd5_4_k_cu_1c0ee84b_154314cuda3std3__419piecewise_constructE
	.align		8
        /*0040*/ 	.dword	_ZN40_INTERNAL_b931edd5_4_k_cu_1c0ee84b_154314cuda3std3__48in_placeE
	.align		8
        /*0048*/ 	.dword	_ZN40_INTERNAL_b931edd5_4_k_cu_1c0ee84b_154314cuda3std6ranges3__45__cpo4swapE
	.align		8
        /*0050*/ 	.dword	_ZN40_INTERNAL_b931edd5_4_k_cu_1c0ee84b_154314cuda3std6ranges3__45__cpo9iter_moveE
	.align		8
        /*0058*/ 	.dword	_ZN40_INTERNAL_b931edd5_4_k_cu_1c0ee84b_154314cute7productE
	.align		8
        /*0060*/ 	.dword	_ZN40_INTERNAL_b931edd5_4_k_cu_1c0ee84b_154314cute1_E
	.align		8
        /*0068*/ 	.dword	$str$22
	.align		8
        /*0070*/ 	.dword	$str$23


//--------------------- .text._ZN7cutlass13device_kernelINS_4gemm6kernel13GemmUniversalIN4cute5tupleIJiiiiEEENS1_10collective13CollectiveMmaINS1_34MainloopSm90TmaGmmaWarpSpecializedILi5ENS5_IJNS4_1CILi1EEESB_SB_EEENS1_35KernelTmaWarpSpecializedCooperativeEEENS5_IJNSA_ILi256EEENSA_ILi48EEENSA_ILi64EEEEEENS_6half_tENS5_IJlSB_lEEESJ_SK_NS4_8TiledMMAINS4_8MMA_AtomIJNS4_4SM904GMMA25MMA_64x16x16_F32F16F16_SSILNSO_5MajorE0ELSQ_0ELNSO_7ScaleInE1ELSR_1EEEEEENS4_6LayoutINS5_IJNSA_ILi2EEESB_SB_EEENS5_IJSB_NSA_ILi0EEESX_EEEEENS5_IJNS4_10UnderscoreES10_S10_EEEEENS4_13SM90_TMA_LOADENS4_14ComposedLayoutINS4_7SwizzleILi3ELi4ELi3EEENS4_18smem_ptr_flag_bitsILi16EEENSU_INS5_IJNSA_ILi8EEESH_EEENS5_IJSH_SB_EEEEEEEvNS4_8identityES13_S1D_vS1E_EENS_8epilogue10collective6detail29Sm90TmaWarpSpecializedAdapterINS1H_15DefaultEpilogueISJ_SK_SK_NS1G_6thread17LinearCombinationISJ_Li1EffLNS1L_9ScaleType4KindE0ELNS_15FloatRoundStyleE2ESJ_EENS1_15EpilogueDefaultEEEEEvvEEEEvNT_6ParamsE --------------------------
	.section	.text._ZN7cutlass13device_kernelINS_4gemm6kernel13GemmUniversalIN4cute5tupleIJiiiiEEENS1_10collective13CollectiveMmaINS1_34MainloopSm90TmaGmmaWarpSpecializedILi5ENS5_IJNS4_1CILi1EEESB_SB_EEENS1_35KernelTmaWarpSpecializedCooperativeEEENS5_IJNSA_ILi256EEENSA_ILi48EEENSA_ILi64EEEEEENS_6half_tENS5_IJlSB_lEEESJ_SK_NS4_8TiledMMAINS4_8MMA_AtomIJNS4_4SM904GMMA25MMA_64x16x16_F32F16F16_SSILNSO_5MajorE0ELSQ_0ELNSO_7ScaleInE1ELSR_1EEEEEENS4_6LayoutINS5_IJNSA_ILi2EEESB_SB_EEENS5_IJSB_NSA_ILi0EEESX_EEEEENS5_IJNS4_10UnderscoreES10_S10_EEEEENS4_13SM90_TMA_LOADENS4_14ComposedLayoutINS4_7SwizzleILi3ELi4ELi3EEENS4_18smem_ptr_flag_bitsILi16EEENSU_INS5_IJNSA_ILi8EEESH_EEENS5_IJSH_SB_EEEEEEEvNS4_8identityES13_S1D_vS1E_EENS_8epilogue10collective6detail29Sm90TmaWarpSpecializedAdapterINS1H_15DefaultEpilogueISJ_SK_SK_NS1G_6thread17LinearCombinationISJ_Li1EffLNS1L_9ScaleType4KindE0ELNS_15FloatRoundStyleE2ESJ_EENS1_15EpilogueDefaultEEEEEvvEEEEvNT_6ParamsE,"ax",@progbits
	.align	128
.text._ZN7cutlass13device_kernelINS_4gemm6kernel13GemmUniversalIN4cute5tupleIJiiiiEEENS1_10collective13CollectiveMmaINS1_34MainloopSm90TmaGmmaWarpSpecializedILi5ENS5_IJNS4_1CILi1EEESB_SB_EEENS1_35KernelTmaWarpSpecializedCooperativeEEENS5_IJNSA_ILi256EEENSA_ILi48EEENSA_ILi64EEEEEENS_6half_tENS5_IJlSB_lEEESJ_SK_NS4_8TiledMMAINS4_8MMA_AtomIJNS4_4SM904GMMA25MMA_64x16x16_F32F16F16_SSILNSO_5MajorE0ELSQ_0ELNSO_7ScaleInE1ELSR_1EEEEEENS4_6LayoutINS5_IJNSA_ILi2EEESB_SB_EEENS5_IJSB_NSA_ILi0EEESX_EEEEENS5_IJNS4_10UnderscoreES10_S10_EEEEENS4_13SM90_TMA_LOADENS4_14ComposedLayoutINS4_7SwizzleILi3ELi4ELi3EEENS4_18smem_ptr_flag_bitsILi16EEENSU_INS5_IJNSA_ILi8EEESH_EEENS5_IJSH_SB_EEEEEEEvNS4_8identityES13_S1D_vS1E_EENS_8epilogue10collective6detail29Sm90TmaWarpSpecializedAdapterINS1H_15DefaultEpilogueISJ_SK_SK_NS1G_6thread17LinearCombinationISJ_Li1EffLNS1L_9ScaleType4KindE0ELNS_15FloatRoundStyleE2ESJ_EENS1_15EpilogueDefaultEEEEEvvEEEEvNT_6ParamsE:
        .type           _ZN7cutlass13device_kernelINS_4gemm6kernel13GemmUniversalIN4cute5tupleIJiiiiEEENS1_10collective13CollectiveMmaINS1_34MainloopSm90TmaGmmaWarpSpecializedILi5ENS5_IJNS4_1CILi1EEESB_SB_EEENS1_35KernelTmaWarpSpecializedCooperativeEEENS5_IJNSA_ILi256EEENSA_ILi48EEENSA_ILi64EEEEEENS_6half_tENS5_IJlSB_lEEESJ_SK_NS4_8TiledMMAINS4_8MMA_AtomIJNS4_4SM904GMMA25MMA_64x16x16_F32F16F16_SSILNSO_5MajorE0ELSQ_0ELNSO_7ScaleInE1ELSR_1EEEEEENS4_6LayoutINS5_IJNSA_ILi2EEESB_SB_EEENS5_IJSB_NSA_ILi0EEESX_EEEEENS5_IJNS4_10UnderscoreES10_S10_EEEEENS4_13SM90_TMA_LOADENS4_14ComposedLayoutINS4_7SwizzleILi3ELi4ELi3EEENS4_18smem_ptr_flag_bitsILi16EEENSU_INS5_IJNSA_ILi8EEESH_EEENS5_IJSH_SB_EEEEEEEvNS4_8identityES13_S1D_vS1E_EENS_8epilogue10collective6detail29Sm90TmaWarpSpecializedAdapterINS1H_15DefaultEpilogueISJ_SK_SK_NS1G_6thread17LinearCombinationISJ_Li1EffLNS1L_9ScaleType4KindE0ELNS_15FloatRoundStyleE2ESJ_EENS1_15EpilogueDefaultEEEEEvvEEEEvNT_6ParamsE,@function
        .size           _ZN7cutlass13device_kernelINS_4gemm6kernel13GemmUniversalIN4cute5tupleIJiiiiEEENS1_10collective13CollectiveMmaINS1_34MainloopSm90TmaGmmaWarpSpecializedILi5ENS5_IJNS4_1CILi1EEESB_SB_EEENS1_35KernelTmaWarpSpecializedCooperativeEEENS5_IJNSA_ILi256EEENSA_ILi48EEENSA_ILi64EEEEEENS_6half_tENS5_IJlSB_lEEESJ_SK_NS4_8TiledMMAINS4_8MMA_AtomIJNS4_4SM904GMMA25MMA_64x16x16_F32F16F16_SSILNSO_5MajorE0ELSQ_0ELNSO_7ScaleInE1ELSR_1EEEEEENS4_6LayoutINS5_IJNSA_ILi2EEESB_SB_EEENS5_IJSB_NSA_ILi0EEESX_EEEEENS5_IJNS4_10UnderscoreES10_S10_EEEEENS4_13SM90_TMA_LOADENS4_14ComposedLayoutINS4_7SwizzleILi3ELi4ELi3EEENS4_18smem_ptr_flag_bitsILi16EEENSU_INS5_IJNSA_ILi8EEESH_EEENS5_IJSH_SB_EEEEEEEvNS4_8identityES13_S1D_vS1E_EENS_8epilogue10collective6detail29Sm90TmaWarpSpecializedAdapterINS1H_15DefaultEpilogueISJ_SK_SK_NS1G_6thread17LinearCombinationISJ_Li1EffLNS1L_9ScaleType4KindE0ELNS_15FloatRoundStyleE2ESJ_EENS1_15EpilogueDefaultEEEEEvvEEEEvNT_6ParamsE,(.L_x_162 - _ZN7cutlass13device_kernelINS_4gemm6kernel13GemmUniversalIN4cute5tupleIJiiiiEEENS1_10collective13CollectiveMmaINS1_34MainloopSm90TmaGmmaWarpSpecializedILi5ENS5_IJNS4_1CILi1EEESB_SB_EEENS1_35KernelTmaWarpSpecializedCooperativeEEENS5_IJNSA_ILi256EEENSA_ILi48EEENSA_ILi64EEEEEENS_6half_tENS5_IJlSB_lEEESJ_SK_NS4_8TiledMMAINS4_8MMA_AtomIJNS4_4SM904GMMA25MMA_64x16x16_F32F16F16_SSILNSO_5MajorE0ELSQ_0ELNSO_7ScaleInE1ELSR_1EEEEEENS4_6LayoutINS5_IJNSA_ILi2EEESB_SB_EEENS5_IJSB_NSA_ILi0EEESX_EEEEENS5_IJNS4_10UnderscoreES10_S10_EEEEENS4_13SM90_TMA_LOADENS4_14ComposedLayoutINS4_7SwizzleILi3ELi4ELi3EEENS4_18smem_ptr_flag_bitsILi16EEENSU_INS5_IJNSA_ILi8EEESH_EEENS5_IJSH_SB_EEEEEEEvNS4_8identityES13_S1D_vS1E_EENS_8epilogue10collective6detail29Sm90TmaWarpSpecializedAdapterINS1H_15DefaultEpilogueISJ_SK_SK_NS1G_6thread17LinearCombinationISJ_Li1EffLNS1L_9ScaleType4KindE0ELNS_15FloatRoundStyleE2ESJ_EENS1_15EpilogueDefaultEEEEEvvEEEEvNT_6ParamsE)
        .other          _ZN7cutlass13device_kernelINS_4gemm6kernel13GemmUniversalIN4cute5tupleIJiiiiEEENS1_10collective13CollectiveMmaINS1_34MainloopSm90TmaGmmaWarpSpecializedILi5ENS5_IJNS4_1CILi1EEESB_SB_EEENS1_35KernelTmaWarpSpecializedCooperativeEEENS5_IJNSA_ILi256EEENSA_ILi48EEENSA_ILi64EEEEEENS_6half_tENS5_IJlSB_lEEESJ_SK_NS4_8TiledMMAINS4_8MMA_AtomIJNS4_4SM904GMMA25MMA_64x16x16_F32F16F16_SSILNSO_5MajorE0ELSQ_0ELNSO_7ScaleInE1ELSR_1EEEEEENS4_6LayoutINS5_IJNSA_ILi2EEESB_SB_EEENS5_IJSB_NSA_ILi0EEESX_EEEEENS5_IJNS4_10UnderscoreES10_S10_EEEEENS4_13SM90_TMA_LOADENS4_14ComposedLayoutINS4_7SwizzleILi3ELi4ELi3EEENS4_18smem_ptr_flag_bitsILi16EEENSU_INS5_IJNSA_ILi8EEESH_EEENS5_IJSH_SB_EEEEEEEvNS4_8identityES13_S1D_vS1E_EENS_8epilogue10collective6detail29Sm90TmaWarpSpecializedAdapterINS1H_15DefaultEpilogueISJ_SK_SK_NS1G_6thread17LinearCombinationISJ_Li1EffLNS1L_9ScaleType4KindE0ELNS_15FloatRoundStyleE2ESJ_EENS1_15EpilogueDefaultEEEEEvvEEEEvNT_6ParamsE,@"STO_CUDA_ENTRY STV_DEFAULT"
_ZN7cutlass13device_kernelINS_4gemm6kernel13GemmUniversalIN4cute5tupleIJiiiiEEENS1_10collective13CollectiveMmaINS1_34MainloopSm90TmaGmmaWarpSpecializedILi5ENS5_IJNS4_1CILi1EEESB_SB_EEENS1_35KernelTmaWarpSpecializedCooperativeEEENS5_IJNSA_ILi256EEENSA_ILi48EEENSA_ILi64EEEEEENS_6half_tENS5_IJlSB_lEEESJ_SK_NS4_8TiledMMAINS4_8MMA_AtomIJNS4_4SM904GMMA25MMA_64x16x16_F32F16F16_SSILNSO_5MajorE0ELSQ_0ELNSO_7ScaleInE1ELSR_1EEEEEENS4_6LayoutINS5_IJNSA_ILi2EEESB_SB_EEENS5_IJSB_NSA_ILi0EEESX_EEEEENS5_IJNS4_10UnderscoreES10_S10_EEEEENS4_13SM90_TMA_LOADENS4_14ComposedLayoutINS4_7SwizzleILi3ELi4ELi3EEENS4_18smem_ptr_flag_bitsILi16EEENSU_INS5_IJNSA_ILi8EEESH_EEENS5_IJSH_SB_EEEEEEEvNS4_8identityES13_S1D_vS1E_EENS_8epilogue10collective6detail29Sm90TmaWarpSpecializedAdapterINS1H_15DefaultEpilogueISJ_SK_SK_NS1G_6thread17LinearCombinationISJ_Li1EffLNS1L_9ScaleType4KindE0ELNS_15FloatRoundStyleE2ESJ_EENS1_15EpilogueDefaultEEEEEvvEEEEvNT_6ParamsE:
[----:B------:R-:W0:Y:S01]  /*0000*/  LDC R1, c[0x0][0x28] ;  /* 0x00000a00ff017b82 */ /* 0x000e220000000800 */
[----:B------:R-:W1:Y:S01]  /*0010*/  S2R R18, SR_TID.X ;  /* 0x0000000000127919 */ /* 0x000e620000002100 */
[----:B------:R-:W-:Y:S01]  /*0020*/  ELECT P0, URZ, PT ;  /* 0x00000000003f782f */ /* 0x000fe20003800000 */
[----:B------:R-:W-:Y:S01]  /*0030*/  BSSY B0, `(.L_x_0) ;  /* 0x000000f000007945 */ /* 0x000fe20003800000 */
[--C-:B-1----:R-:W-:Y:S02]  /*0040*/  SHF.R.U32.HI R0, RZ, 0x5, R18.reuse ;  /* 0x00000005ff007819 */ /* 0x102fe40000011612 */
[----:B------:R-:W-:-:S03]  /*0050*/  SHF.R.U32.HI R22, RZ, 0x7, R18 ;  /* 0x00000007ff167819 */ /* 0x000fc60000011612 */
[----:B------:R-:W1:Y:S04]  /*0060*/  SHFL.IDX PT, R5, R0, RZ, 0x1f ;  /* 0x00001fff00057589 */ /* 0x000e6800000e0000 */
[----:B------:R2:W3:Y:S01]  /*0070*/  SHFL.IDX PT, R8, R22, RZ, 0x1f ;  /* 0x00001fff16087589 */ /* 0x0004e200000e0000 */
[----:B-1----:R-:W-:-:S13]  /*0080*/  ISETP.NE.OR P0, PT, R5, RZ, !P0 ;  /* 0x000000ff0500720c */ /* 0x002fda0004705670 */
[----:B0-23--:R-:W-:Y:S05]  /*0090*/  @P0 BRA `(.L_x_1) ;  /* 0x0000000000200947 */ /* 0x00dfea0003800000 */
[----:B------:R-:W-:Y:S02]  /*00a0*/  ULDC.64 UR4, c[0x0][0x198] ;  /* 0x0000660000047ab9 */ /* 0x000fe40000000a00 */
[----:B------:R-:W-:Y:S02]  /*00b0*/  UIADD3 UR6, UP0, UR4, 0xf0, URZ ;  /* 0x000000f004067890 */ /* 0x000fe4000ff1e03f */
[----:B------:R-:W-:Y:S02]  /*00c0*/  UIADD3 UR4, UP1, UR4, 0x1f0, URZ ;  /* 0x000001f004047890 */ /* 0x000fe4000ff3e03f */
[----:B------:R-:W-:Y:S02]  /*00d0*/  UIADD3.X UR7, URZ, UR5, URZ, UP0, !UPT ;  /* 0x000000053f077290 */ /* 0x000fe400087fe43f */
[----:B------:R-:W-:-:S07]  /*00e0*/  UIADD3.X UR5, URZ, UR5, URZ, UP1, !UPT ;  /* 0x000000053f057290 */ /* 0x000fce0008ffe43f */
[----:B------:R0:W-:Y:S02]  /*00f0*/  UTMACCTL.PF [UR6] ;  /* 0x00000000060079b9 */ /* 0x0001e40008040000 */
[----:B------:R0:W-:Y:S02]  /*0100*/  UTMACCTL.PF [UR4] ;  /* 0x00000000040079b9 */ /* 0x0001e40008040000 */
[----:B0-----:R-:W-:Y:S01]  /*0110*/  NOP ;  /* 0x0000000000007918 */ /* 0x001fe20000000000 */
.L_x_1:
[----:B------:R-:W-:Y:S05]  /*0120*/  BSYNC B0 ;  /* 0x0000000000007941 */ /* 0x000fea0003800000 */
.L_x_0:
[----:B------:R-:W0:Y:S02]  /*0130*/  SHFL.IDX PT, R2, R0, RZ, 0x1f ;  /* 0x00001fff00027589 */ /* 0x000e2400000e0000 */
[----:B0-----:R-:W-:-:S13]  /*0140*/  ISETP.NE.AND P0, PT, R2, RZ, PT ;  /* 0x000000ff0200720c */ /* 0x001fda0003f05270 */
[----:B------:R-:W-:Y:S05]  /*0150*/  @P0 BRA `(.L_x_2) ;  /* 0x0000000000600947 */ /* 0x000fea0003800000 */
[----:B------:R-:W0:Y:S01]  /*0160*/  S2UR UR8, SR_CgaCtaId ;  /* 0x00000000000879c3 */ /* 0x000e220000008800 */
[----:B------:R-:W-:Y:S01]  /*0170*/  UMOV UR4, 0x400 ;  /* 0x0000040000047882 */ /* 0x000fe20000000000 */
[----:B------:R-:W-:Y:S01]  /*0180*/  UMOV UR5, 0x1 ;  /* 0x0000000100057882 */ /* 0x000fe20000000000 */
[----:B------:R-:W-:Y:S01]  /*0190*/  UMOV UR6, 0x100 ;  /* 0x0000010000067882 */ /* 0x000fe20000000000 */
[----:B------:R-:W-:Y:S01]  /*01a0*/  ELECT P0, URZ, PT ;  /* 0x00000000003f782f */ /* 0x000fe20003800000 */
[----:B------:R-:W-:-:S04]  /*01b0*/  UIADD3 UR6, -UR6, 0x100000, URZ ;  /* 0x0010000006067890 */ /* 0x000fc8000fffe13f */
[----:B------:R-:W-:Y:S02]  /*01c0*/  USHF.L.U32 UR7, UR6, 0xb, URZ ;  /* 0x0000000b06077899 */ /* 0x000fe4000800063f */
[----:B------:R-:W-:Y:S02]  /*01d0*/  USHF.L.U32 UR6, UR6, 0x1, URZ ;  /* 0x0000000106067899 */ /* 0x000fe4000800063f */
[----:B0-----:R-:W-:Y:S02]  /*01e0*/  ULEA UR8, UR8, UR4, 0x18 ;  /* 0x0000000408087291 */ /* 0x001fe4000f8ec03f */
[----:B------:R-:W-:-:S04]  /*01f0*/  UIADD3 UR4, -UR5, 0x100000, URZ ;  /* 0x0010000005047890 */ /* 0x000fc8000fffe13f */
[----:B------:R-:W-:Y:S02]  /*0200*/  USHF.L.U32 UR5, UR4, 0xb, URZ ;  /* 0x0000000b04057899 */ /* 0x000fe4000800063f */
[----:B------:R-:W-:Y:S01]  /*0210*/  USHF.L.U32 UR4, UR4, 0x1, URZ ;  /* 0x0000000104047899 */ /* 0x000fe2000800063f */
[----:B------:R-:W0:Y:S11]  /*0220*/  FENCE.VIEW.ASYNC.S ;  /* 0x00000000000073c6 */ /* 0x000e360000000000 */
[----:B0-----:R0:W1:Y:S01]  /*0230*/  SYNCS.EXCH.64 URZ, [UR8], UR4 ;  /* 0x00000004083f75b2 */ /* 0x0010620008000100 */
[----:B------:R0:W2:Y:S01]  /*0240*/  SYNCS.EXCH.64 URZ, [UR8+0x28], UR6 ;  /* 0x00002806083f75b2 */ /* 0x0000a20008000100 */
[----:B------:R0:W3:Y:S01]  /*0250*/  SYNCS.EXCH.64 URZ, [UR8+0x8], UR4 ;  /* 0x00000804083f75b2 */ /* 0x0000e20008000100 */
[----:B------:R0:W4:Y:S01]  /*0260*/  SYNCS.EXCH.64 URZ, [UR8+0x30], UR6 ;  /* 0x00003006083f75b2 */ /* 0x0001220008000100 */
[----:B------:R0:W0:Y:S01]  /*0270*/  SYNCS.EXCH.64 URZ, [UR8+0x10], UR4 ;  /* 0x00001004083f75b2 */ /* 0x0000220008000100 */
[----:B------:R0:W0:Y:S01]  /*0280*/  SYNCS.EXCH.64 URZ, [UR8+0x38], UR6 ;  /* 0x00003806083f75b2 */ /* 0x0000220008000100 */
[----:B------:R0:W0:Y:S01]  /*0290*/  SYNCS.EXCH.64 URZ, [UR8+0x18], UR4 ;  /* 0x00001804083f75b2 */ /* 0x0000220008000100 */
[----:B------:R0:W0:Y:S01]  /*02a0*/  SYNCS.EXCH.64 URZ, [UR8+0x40], UR6 ;  /* 0x00004006083f75b2 */ /* 0x0000220008000100 */
[----:B------:R0:W0:Y:S01]  /*02b0*/  SYNCS.EXCH.64 URZ, [UR8+0x20], UR4 ;  /* 0x00002004083f75b2 */ /* 0x0000220008000100 */
[----:B------:R0:W0:Y:S01]  /*02c0*/  SYNCS.EXCH.64 URZ, [UR8+0x48], UR6 ;  /* 0x00004806083f75b2 */ /* 0x0000220008000100 */
[----:B------:R-:W-:Y:S01]  /*02d0*/  NOP ;  /* 0x0000000000007918 */ /* 0x000fe20000000000 */
.L_x_2:
[----:B------:R-:W5:Y:S01]  /*02e0*/  SHFL.IDX PT, R0, R0, RZ, 0x1f ;  /* 0x00001fff00007589 */ /* 0x000f6200000e0000 */
[----:B------:R-:W-:Y:S01]  /*02f0*/  ELECT P0, URZ, PT ;  /* 0x00000000003f782f */ /* 0x000fe20003800000 */
[----:B------:R-:W1:Y:S01]  /*0300*/  LDC R2, c[0x0][0x65c] ;  /* 0x00019700ff027b82 */ /* 0x000e620000000800 */
[----:B------:R-:W-:Y:S01]  /*0310*/  SHF.R.S32.HI R6, RZ, 0x1f, R5 ;  /* 0x0000001fff067819 */ /* 0x000fe20000011405 */
[----:B------:R-:W2:Y:S01]  /*0320*/  S2R R3, SR_CTAID.Y ;  /* 0x0000000000037919 */ /* 0x000ea20000002600 */
[----:B0-----:R-:W-:Y:S01]  /*0330*/  UMOV UR4, 0x20 ;  /* 0x0000002000047882 */ /* 0x001fe20000000000 */
[----:B------:R-:W-:Y:S01]  /*0340*/  ISETP.NE.AND P2, PT, R8, RZ, PT ;  /* 0x000000ff0800720c */ /* 0x000fe20003f45270 */
[----:B------:R-:W-:Y:S01]  /*0350*/  NOP ;  /* 0x0000000000007918 */ /* 0x000fe20000000000 */
[----:B------:R-:W0:Y:S01]  /*0360*/  S2R R4, SR_CTAID.X ;  /* 0x0000000000047919 */ /* 0x000e220000002500 */
[----:B------:R-:W-:Y:S01]  /*0370*/  LEA.HI R6, R6, R5, RZ, 0x2 ;  /* 0x0000000506067211 */ /* 0x000fe200078f10ff */
[----:B------:R-:W-:Y:S01]  /*0380*/  NOP ;  /* 0x0000000000007918 */ /* 0x000fe20000000000 */
[----:B-----5:R-:W-:-:S02]  /*0390*/  ISETP.NE.OR P0, PT, R0, RZ, !P0 ;  /* 0x000000ff0000720c */ /* 0x020fc40004705670 */
[----:B-1----:R-:W-:-:S04]  /*03a0*/  ISETP.NE.AND P3, PT, R2, 0x1, PT ;  /* 0x000000010200780c */ /* 0x002fc80003f65270 */
[----:B------:R-:W-:Y:S02]  /*03b0*/  P2R R0, PR, RZ, 0x8 ;  /* 0x00000008ff007803 */ /* 0x000fe40000000000 */
[----:B------:R-:W-:-:S05]  /*03c0*/  LOP3.LUT R0, R6, 0xfffffffc, RZ, 0xc0, !PT ;  /* 0xfffffffc06007812 */ /* 0x000fca00078ec0ff */
[----:B------:R-:W-:Y:S01]  /*03d0*/  VOTEU.ALL UP0, P0 ;  /* 0x00000000003f7886 */ /* 0x000fe20000000000 */
[----:B------:R-:W-:Y:S01]  /*03e0*/  IMAD.IADD R0, R5, 0x1, -R0 ;  /* 0x0000000105007824 */ /* 0x000fe200078e0a00 */
[----:B------:R-:W0:Y:S01]  /*03f0*/  @P3 LDC R17, c[0x0][0x10] ;  /* 0x00000400ff113b82 */ /* 0x000e220000000800 */
[----:B------:R-:W-:Y:S01]  /*0400*/  VOTEU.ALL UP1, P0 ;  /* 0x00000000003f7886 */ /* 0x000fe20000020000 */
[----:B--2---:R-:W-:Y:S01]  /*0410*/  @P3 IMAD.MOV.U32 R6, RZ, RZ, R3 ;  /* 0x000000ffff063224 */ /* 0x004fe200078e0003 */
[----:B------:R-:W-:Y:S01]  /*0420*/  @!UP0 UMOV UR6, 0x400 ;  /* 0x0000040000068882 */ /* 0x000fe20000000000 */
[----:B------:R-:W-:-:S04]  /*0430*/  @!UP0 UIADD3 UR4, -UR4, 0x100000, URZ ;  /* 0x0010000004048890 */ /* 0x000fc8000fffe13f */
[----:B------:R-:W-:Y:S02]  /*0440*/  @!UP0 USHF.L.U32 UR5, UR4, 0xb, URZ ;  /* 0x0000000b04058899 */ /* 0x000fe4000800063f */
[----:B------:R-:W-:Y:S01]  /*0450*/  @!UP0 USHF.L.U32 UR4, UR4, 0x1, URZ ;  /* 0x0000000104048899 */ /* 0x000fe2000800063f */
[----:B------:R-:W-:Y:S02]  /*0460*/  @P3 IMAD.MOV.U32 R7, RZ, RZ, RZ ;  /* 0x000000ffff073224 */ /* 0x000fe400078e00ff */
[----:B------:R-:W-:Y:S01]  /*0470*/  IMAD.MOV.U32 R5, RZ, RZ, RZ ;  /* 0x000000ffff057224 */ /* 0x000fe200078e00ff */
[----:B------:R-:W1:Y:S01]  /*0480*/  @!UP0 S2UR UR7, SR_CgaCtaId ;  /* 0x00000000000789c3 */ /* 0x000e620000008800 */
[----:B------:R-:W-:-:S07]  /*0490*/  @P3 IMAD.MOV.U32 R11, RZ, RZ, RZ ;  /* 0x000000ffff0b3224 */ /* 0x000fce00078e00ff */
[----:B------:R-:W2:Y:S01]  /*04a0*/  @!P3 LDC R9, c[0x0][0xc] ;  /* 0x00000300ff09bb82 */ /* 0x000ea20000000800 */
[----:B0-----:R-:W-:-:S04]  /*04b0*/  @P3 IMAD.WIDE.U32 R16, R4, R17, R6 ;  /* 0x0000001104103225 */ /* 0x001fc800078e0006 */
[----:B------:R-:W-:Y:S01]  /*04c0*/  @P3 IMAD.IADD R17, R17, 0x1, R11 ;  /* 0x0000000111113824 */ /* 0x000fe200078e020b */
[----:B-1----:R-:W-:Y:S01]  /*04d0*/  @!UP0 ULEA UR6, UR7, UR6, 0x18 ;  /* 0x0000000607068291 */ /* 0x002fe2000f8ec03f */
[----:B------:R-:W-:Y:S01]  /*04e0*/  VOTEU.ALL UP0, P0 ;  /* 0x00000000003f7886 */ /* 0x000fe20000000000 */
[----:B------:R-:W-:-:S04]  /*04f0*/  ISETP.NE.AND P0, PT, R0, 0x3, PT ;  /* 0x000000030000780c */ /* 0x000fc80003f05270 */
[----:B------:R-:W-:Y:S01]  /*0500*/  ISETP.EQ.OR P0, PT, R0, RZ, !P0 ;  /* 0x000000ff0000720c */ /* 0x000fe20004702670 */
[----:B--2---:R-:W-:-:S03]  /*0510*/  @!P3 IMAD.WIDE.U32 R6, R9, R3, R4 ;  /* 0x000000030906b225 */ /* 0x004fc600078e0004 */
[C---:B------:R-:W-:Y:S01]  /*0520*/  ISETP.EQ.AND P0, PT, R8.reuse, RZ, P0 ;  /* 0x000000ff0800720c */ /* 0x040fe20000702270 */
[----:B------:R-:W-:Y:S01]  /*0530*/  VIADD R8, R8, 0xffffffff ;  /* 0xffffffff08087836 */ /* 0x000fe20000000000 */
[----:B------:R-:W0:Y:S02]  /*0540*/  FENCE.VIEW.ASYNC.S ;  /* 0x00000000000073c6 */ /* 0x000e240000000000 */
[----:B0-----:R0:W3:Y:S01]  /*0550*/  @!UP0 SYNCS.EXCH.64 URZ, [UR6+0x60], UR4 ;  /* 0x00006004063f85b2 */ /* 0x0010e20008000100 */
[----:B------:R-:W-:Y:S01]  /*0560*/  @!P3 IMAD.MOV.U32 R16, RZ, RZ, R6 ;  /* 0x000000ffff10b224 */ /* 0x000fe200078e0006 */
[----:B------:R-:W-:Y:S01]  /*0570*/  SEL R19, RZ, 0x1, !P0 ;  /* 0x00000001ff137807 */ /* 0x000fe20004000000 */
[----:B------:R-:W-:Y:S01]  /*0580*/  @!P3 IMAD.MOV.U32 R17, RZ, RZ, R7 ;  /* 0x000000ffff11b224 */ /* 0x000fe200078e0007 */
[----:B------:R-:W-:-:S04]  /*0590*/  ISETP.GE.U32.AND P1, PT, R8, 0x2, PT ;  /* 0x000000020800780c */ /* 0x000fc80003f26070 */
[----:B------:R-:W-:Y:S01]  /*05a0*/  SEL R19, R19, 0x2, P1 ;  /* 0x0000000213137807 */ /* 0x000fe20000800000 */
[----:B------:R0:W3:Y:S01]  /*05b0*/  @!UP1 SYNCS.EXCH.64 URZ, [UR6+0x68], UR4 ;  /* 0x00006804063f95b2 */ /* 0x0000e20008000100 */
[----:B------:R-:W-:Y:S01]  /*05c0*/  NOP ;  /* 0x0000000000007918 */ /* 0x000fe20000000000 */
[----:B---34-:R-:W-:Y:S06]  /*05d0*/  BAR.SYNC.DEFER_BLOCKING 0x0 ;  /* 0x0000000000007b1d */ /* 0x018fec0000010000 */
[----:B------:R-:W-:Y:S05]  /*05e0*/  @!P2 BRA `(.L_x_3) ;  /* 0x0000005c00f4a947 */ /* 0x000fea0003800000 */
[----:B------:R-:W-:-:S13]  /*05f0*/  ISETP.GT.U32.AND P0, PT, R8, 0x1, PT ;  /* 0x000000010800780c */ /* 0x000fda0003f04070 */
[----:B0-----:R-:W-:Y:S05]  /*0600*/  @P0 EXIT ;  /* 0x000000000000094d */ /* 0x001fea0003800000 */
[----:B------:R-:W-:Y:S01]  /*0610*/  ULDC.64 UR4, c[0x0][0x650] ;  /* 0x0001940000047ab9 */ /* 0x000fe20000000a00 */
[----:B------:R-:W-:Y:S01]  /*0620*/  PRMT R0, RZ, 0x7610, R0 ;  /* 0x00007610ff007816 */ /* 0x000fe20000000000 */
[----:B------:R-:W-:Y:S01]  /*0630*/  IMAD.MOV.U32 R74, RZ, RZ, -0x1 ;  /* 0xffffffffff4a7424 */ /* 0x000fe200078e00ff */
[----:B------:R-:W-:Y:S01]  /*0640*/  ISETP.GE.U32.AND P0, PT, R16, UR4, PT ;  /* 0x0000000410007c0c */ /* 0x000fe2000bf06070 */
[----:B------:R-:W-:Y:S02]  /*0650*/  IMAD.MOV.U32 R75, RZ, RZ, -0x1 ;  /* 0xffffffffff4b7424 */ /* 0x000fe400078e00ff */
[----:B------:R-:W-:Y:S01]  /*0660*/  IMAD.MOV.U32 R23, RZ, RZ, -0x1 ;  /* 0xffffffffff177424 */ /* 0x000fe200078e00ff */
[----:B------:R-:W-:-:S13]  /*0670*/  ISETP.GE.U32.AND.EX P0, PT, R17, UR5, PT, P0 ;  /* 0x0000000511007c0c */ /* 0x000fda000bf06100 */
[----:B------:R-:W-:Y:S05]  /*0680*/  @P0 BRA `(.L_x_4) ;  /* 0x0000000400540947 */ /* 0x000fea0003800000 */
[----:B------:R-:W0:Y:S01]  /*0690*/  LDC.64 R14, c[0x0][0x628] ;  /* 0x00018a00ff0e7b82 */ /* 0x000e220000000a00 */
[----:B------:R-:W-:Y:S02]  /*06a0*/  IMAD.MOV.U32 R6, RZ, RZ, R16 ;  /* 0x000000ffff067224 */ /* 0x000fe400078e0010 */
[----:B------:R-:W-:-:S05]  /*06b0*/  IMAD.MOV.U32 R7, RZ, RZ, R17 ;  /* 0x000000ffff077224 */ /* 0x000fca00078e0011 */
[----:B------:R-:W1:Y:S08]  /*06c0*/  LDC R0, c[0x0][0x630] ;  /* 0x00018c00ff007b82 */ /* 0x000e700000000800 */
[----:B------:R-:W2:Y:S01]  /*06d0*/  LDC.64 R20, c[0x0][0x620] ;  /* 0x00018800ff147b82 */ /* 0x000ea20000000a00 */
[----:B0-----:R-:W-:-:S04]  /*06e0*/  ISETP.NE.U32.AND P0, PT, R14, RZ, PT ;  /* 0x000000ff0e00720c */ /* 0x001fc80003f05070 */
[----:B------:R-:W-:-:S13]  /*06f0*/  ISETP.NE.AND.EX P0, PT, R15, RZ, PT, P0 ;  /* 0x000000ff0f00720c */ /* 0x000fda0003f05300 */
[----:B-12---:R-:W-:Y:S05]  /*0700*/  @!P0 BRA `(.L_x_5) ;  /* 0x0000000000288947 */ /* 0x006fea0003800000 */
[----:B------:R-:W0:Y:S02]  /*0710*/  LDC R11, c[0x0][0x634] ;  /* 0x00018d00ff0b7b82 */ /* 0x000e240000000800 */
[----:B0-----:R-:W-:-:S05]  /*0720*/  IADD3 R11, P0, R16, R11, RZ ;  /* 0x0000000b100b7210 */ /* 0x001fca0007f1e0ff */
[----:B------:R-:W-:-:S04]  /*0730*/  IMAD.X R13, RZ, RZ, R17, P0 ;  /* 0x000000ffff0d7224 */ /* 0x000fc800000e0611 */
[----:B------:R-:W-:-:S04]  /*0740*/  IMAD.WIDE.U32 R6, R13, R14, RZ ;  /* 0x0000000e0d067225 */ /* 0x000fc800078e00ff */
[----:B------:R-:W-:-:S04]  /*0750*/  IMAD.WIDE.U32 R8, P0, R11, R15, R6 ;  /* 0x0000000f0b087225 */ /* 0x000fc80007800006 */
[----:B------:R-:W-:-:S04]  /*0760*/  IMAD.WIDE.U32 R6, R11, R14, RZ ;  /* 0x0000000e0b067225 */ /* 0x000fc800078e00ff */
[----:B------:R-:W-:Y:S01]  /*0770*/  IMAD.X R11, RZ, RZ, RZ, P0 ;  /* 0x000000ffff0b7224 */ /* 0x000fe200000e06ff */
[----:B------:R-:W-:Y:S01]  /*0780*/  IADD3 RZ, P0, R7, R8, RZ ;  /* 0x0000000807ff7210 */ /* 0x000fe20007f1e0ff */
[----:B------:R-:W-:-:S04]  /*0790*/  IMAD.MOV.U32 R10, RZ, RZ, R9 ;  /* 0x000000ffff0a7224 */ /* 0x000fc800078e0009 */
[----:B------:R-:W-:-:S08]  /*07a0*/  IMAD.WIDE.U32.X R6, R13, R15, R10, P0 ;  /* 0x0000000f0d067225 */ /* 0x000fd000000e040a */
.L_x_5:
[-CC-:B------:R-:W-:Y:S01]  /*07b0*/  SHF.R.U64 R23, R6, R0.reuse, R7.reuse ;  /* 0x0000000006177219 */ /* 0x180fe20000001207 */
[----:B------:R-:W0:Y:S01]  /*07c0*/  LDC R10, c[0x0][0x618] ;  /* 0x00018600ff0a7b82 */ /* 0x000e220000000800 */
[----:B------:R-:W-:Y:S01]  /*07d0*/  SHF.R.U32.HI R5, RZ, R0, R7 ;  /* 0x00000000ff057219 */ /* 0x000fe20000011607 */
[----:B------:R-:W-:Y:S01]  /*07e0*/  ULDC UR4, c[0x0][0x150] ;  /* 0x0000540000047ab9 */ /* 0x000fe20000000800 */
[----:B------:R-:W-:Y:S02]  /*07f0*/  IADD3 R9, P0, RZ, -R23, RZ ;  /* 0x80000017ff097210 */ /* 0x000fe40007f1e0ff */
[----:B------:R-:W-:-:S03]  /*0800*/  I2FP.F32.U32 R0, R4 ;  /* 0x0000000400007245 */ /* 0x000fc60000201000 */
[----:B------:R-:W1:Y:S01]  /*0810*/  LDC.64 R28, c[0x0][0x640] ;  /* 0x00019000ff1c7b82 */ /* 0x000e620000000a00 */
[----:B------:R-:W-:Y:S02]  /*0820*/  IMAD.X R11, RZ, RZ, ~R5, P0 ;  /* 0x000000ffff0b7224 */ /* 0x000fe400000e0e05 */
[----:B------:R-:W-:Y:S01]  /*0830*/  FMUL R0, R0, UR4 ;  /* 0x0000000400007c20 */ /* 0x000fe20008400000 */
[----:B------:R-:W-:Y:S01]  /*0840*/  IMAD.WIDE.U32 R6, R9, R20, R16 ;  /* 0x0000001409067225 */ /* 0x000fe200078e0010 */
[----:B------:R-:W-:-:S03]  /*0850*/  ULDC UR4, c[0x0][0x154] ;  /* 0x0000550000047ab9 */ /* 0x000fc60000000800 */
[----:B------:R-:W-:Y:S01]  /*0860*/  IMAD R8, R11, R20, RZ ;  /* 0x000000140b087224 */ /* 0x000fe200078e02ff */
[----:B------:R-:W2:Y:S01]  /*0870*/  LDC R5, c[0x0][0x144] ;  /* 0x00005100ff057b82 */ /* 0x000ea20000000800 */
[----:B------:R-:W3:Y:S02]  /*0880*/  F2I.U32.TRUNC.NTZ R0, R0 ;  /* 0x0000000000007305 */ /* 0x000ee4000020f000 */
[----:B------:R-:W-:-:S04]  /*0890*/  IMAD R9, R9, R21, R8 ;  /* 0x0000001509097224 */ /* 0x000fc800078e0208 */
[----:B------:R-:W-:Y:S01]  /*08a0*/  IMAD.IADD R7, R7, 0x1, R9 ;  /* 0x0000000107077824 */ /* 0x000fe200078e0209 */
[----:B------:R-:W4:Y:S01]  /*08b0*/  LDC R12, c[0x0][0x608] ;  /* 0x00018200ff0c7b82 */ /* 0x000f220000000800 */
[----:B------:R-:W-:-:S03]  /*08c0*/  IMAD.MOV.U32 R9, RZ, RZ, -0x1 ;  /* 0xffffffffff097424 */ /* 0x000fc600078e00ff */
[-CC-:B0-----:R-:W-:Y:S02]  /*08d0*/  SHF.R.U64 R20, R6, R10.reuse, R7.reuse ;  /* 0x0000000a06147219 */ /* 0x181fe40000001207 */
[----:B------:R-:W-:Y:S02]  /*08e0*/  I2FP.F32.U32 R6, R3 ;  /* 0x0000000300067245 */ /* 0x000fe40000201000 */
[----:B------:R-:W0:Y:S01]  /*08f0*/  LDC R26, c[0x0][0x658] ;  /* 0x00019600ff1a7b82 */ /* 0x000e220000000800 */
[----:B-1----:R-:W-:Y:S01]  /*0900*/  ISETP.NE.U32.AND P0, PT, R28, RZ, PT ;  /* 0x000000ff1c00720c */ /* 0x002fe20003f05070 */
[----:B---3--:R-:W-:Y:S01]  /*0910*/  IMAD.MOV R8, RZ, RZ, -R0 ;  /* 0x000000ffff087224 */ /* 0x008fe200078e0a00 */
[----:B------:R-:W-:Y:S01]  /*0920*/  SHF.R.U32.HI R7, RZ, R10, R7 ;  /* 0x0000000aff077219 */ /* 0x000fe20000011607 */
[----:B------:R-:W-:Y:S01]  /*0930*/  FMUL R6, R6, UR4 ;  /* 0x0000000406067c20 */ /* 0x000fe20008400000 */
[----:B------:R-:W-:-:S03]  /*0940*/  ISETP.NE.AND.EX P0, PT, R29, RZ, PT, P0 ;  /* 0x000000ff1d00720c */ /* 0x000fc60003f05300 */
[----:B------:R-:W1:Y:S01]  /*0950*/  LDC R14, c[0x0][0x148] ;  /* 0x00005200ff0e7b82 */ /* 0x000e620000000800 */
[----:B--2---:R-:W-:-:S07]  /*0960*/  IMAD R0, R5, R8, R4 ;  /* 0x0000000805007224 */ /* 0x004fce00078e0204 */
[----:B------:R-:W2:Y:S01]  /*0970*/  LDC R24, c[0x0][0x600] ;  /* 0x00018000ff187b82 */ /* 0x000ea20000000800 */
[-CC-:B----4-:R-:W-:Y:S02]  /*0980*/  SHF.R.U64 R30, R20, R12.reuse, R7.reuse ;  /* 0x0000000c141e7219 */ /* 0x190fe40000001207 */
[----:B------:R-:W-:Y:S01]  /*0990*/  SHF.R.U32.HI R5, RZ, R12, R7 ;  /* 0x0000000cff057219 */ /* 0x000fe20000011607 */
[----:B------:R-:W-:Y:S01]  /*09a0*/  IMAD.MOV.U32 R7, RZ, RZ, 0x1 ;  /* 0x00000001ff077424 */ /* 0x000fe200078e00ff */
[----:B------:R3:W4:Y:S03]  /*09b0*/  F2I.U32.TRUNC.NTZ R12, R6 ;  /* 0x00000006000c7305 */ /* 0x000726000020f000 */
[----:B------:R-:W1:Y:S01]  /*09c0*/  LDC R15, c[0x0][0x648] ;  /* 0x00019200ff0f7b82 */ /* 0x000e620000000800 */
[-C--:B0-----:R-:W-:Y:S02]  /*09d0*/  SHF.L.U32 R4, R9, R26.reuse, RZ ;  /* 0x0000001a09047219 */ /* 0x081fe400000006ff */
[----:B------:R-:W-:-:S02]  /*09e0*/  SHF.R.U64 R32, R30, R26, R5 ;  /* 0x0000001a1e207219 */ /* 0x000fc40000001205 */
[----:B------:R-:W-:Y:S02]  /*09f0*/  LOP3.LUT R11, RZ, R4, RZ, 0x33, !PT ;  /* 0x00000004ff0b7212 */ /* 0x000fe400078e33ff */
[-C--:B------:R-:W-:Y:S01]  /*0a00*/  SHF.R.U32.HI R5, RZ, R26.reuse, R5 ;  /* 0x0000001aff057219 */ /* 0x080fe20000011605 */
[----:B------:R-:W0:Y:S01]  /*0a10*/  LDC R21, c[0x0][0x638] ;  /* 0x00018e00ff157b82 */ /* 0x000e220000000800 */
[----:B------:R-:W-:Y:S01]  /*0a20*/  SHF.L.U32 R10, R7, R26, RZ ;  /* 0x0000001a070a7219 */ /* 0x000fe200000006ff */
[----:B------:R-:W-:-:S06]  /*0a30*/  IMAD.MOV.U32 R4, RZ, RZ, R32 ;  /* 0x000000ffff047224 */ /* 0x000fcc00078e0020 */
[----:B------:R-:W0:Y:S01]  /*0a40*/  LDC R74, c[0x0][0x610] ;  /* 0x00018400ff4a7b82 */ /* 0x000e220000000800 */
[----:B---34-:R-:W-:Y:S05]  /*0a50*/  @!P0 BRA `(.L_x_6) ;  /* 0x0000000000288947 */ /* 0x018fea0003800000 */
[----:B------:R-:W3:Y:S02]  /*0a60*/  LDC R9, c[0x0][0x64c] ;  /* 0x00019300ff097b82 */ /* 0x000ee40000000800 */
[----:B---3--:R-:W-:-:S05]  /*0a70*/  IADD3 R9, P0, R32, R9, RZ ;  /* 0x0000000920097210 */ /* 0x008fca0007f1e0ff */
        /* <DEDUP_REMOVED lines=8> */
.L_x_6:
[----:B-1----:R-:W-:Y:S01]  /*0b00*/  SHF.R.U64 R4, R4, R15, R5 ;  /* 0x0000000f04047219 */ /* 0x002fe20000001205 */
[----:B--2---:R-:W-:Y:S01]  /*0b10*/  VIADD R5, R24, 0xffffffff ;  /* 0xffffffff18057836 */ /* 0x004fe20000000000 */
[----:B------:R-:W-:Y:S01]  /*0b20*/  LOP3.LUT R11, R30, R11, RZ, 0xc0, !PT ;  /* 0x0000000b1e0b7212 */ /* 0x000fe200078ec0ff */
[----:B------:R-:W-:Y:S02]  /*0b30*/  IMAD.MOV R12, RZ, RZ, -R12 ;  /* 0x000000ffff0c7224 */ /* 0x000fe400078e0a0c */
[----:B------:R-:W-:Y:S01]  /*0b40*/  IMAD.MOV R6, RZ, RZ, -R4 ;  /* 0x000000ffff067224 */ /* 0x000fe200078e0a04 */
[----:B------:R-:W-:Y:S01]  /*0b50*/  LOP3.LUT R5, R20, R5, RZ, 0xc0, !PT ;  /* 0x0000000514057212 */ /* 0x000fe200078ec0ff */
[----:B------:R-:W-:Y:S02]  /*0b60*/  @P3 IMAD R0, R14, R12, R3 ;  /* 0x0000000c0e003224 */ /* 0x000fe400078e0203 */
[----:B------:R-:W-:Y:S02]  /*0b70*/  IMAD R11, R10, R4, R11 ;  /* 0x000000040a0b7224 */ /* 0x000fe400078e020b */
[----:B0-----:R-:W-:-:S02]  /*0b80*/  IMAD R3, R6, R21, R32 ;  /* 0x0000001506037224 */ /* 0x001fc400078e0220 */
[----:B------:R-:W-:Y:S02]  /*0b90*/  IMAD R74, R11, R74, R0 ;  /* 0x0000004a0b4a7224 */ /* 0x000fe400078e0200 */
[----:B------:R-:W-:Y:S02]  /*0ba0*/  IMAD R3, R3, R24, R5 ;  /* 0x0000001803037224 */ /* 0x000fe400078e0205 */
[----:B------:R-:W-:-:S03]  /*0bb0*/  IMAD.MOV.U32 R0, RZ, RZ, 0x1 ;  /* 0x00000001ff007424 */ /* 0x000fc600078e00ff */
[----:B------:R-:W-:Y:S02]  /*0bc0*/  SEL R75, R3, R74, !P3 ;  /* 0x0000004a034b7207 */ /* 0x000fe40005800000 */
[----:B------:R-:W-:-:S07]  /*0bd0*/  SEL R74, R74, R3, !P3 ;  /* 0x000000034a4a7207 */ /* 0x000fce0005800000 */
.L_x_4:
[----:B------:R-:W-:-:S08]  /*0be0*/  NOP ;  /* 0x0000000000007918 */ /* 0x000fd00000000000 */
[----:B------:R-:W0:Y:S02]  /*0bf0*/  USETMAXREG.TRY_ALLOC.CTAPOOL UP0, 0xe8 ;  /* 0x000000e8000079c8 */ /* 0x000e240008000600 */
[----:B0-----:R-:W-:-:S13]  /*0c00*/  PLOP3.LUT P0, PT, PT, PT, UP0, 0x80, 0x0 ;  /* 0x000000000000781c */ /* 0x001fda0003f0f008 */
[----:B------:R-:W-:Y:S05]  /*0c10*/  @!P0 BRA `(.L_x_4) ;  /* 0xfffffffc00f08947 */ /* 0x000fea000383ffff */
[----:B------:R-:W-:Y:S01]  /*0c20*/  ULDC.64 UR4, c[0x0][0x598] ;  /* 0x0001660000047ab9 */ /* 0x000fe20000000a00 */
[----:B------:R-:W-:Y:S01]  /*0c30*/  ULDC.64 UR36, c[0x0][0x208] ;  /* 0x0000820000247ab9 */ /* 0x000fe20000000a00 */
[----:B------:R-:W-:-:S04]  /*0c40*/  ISETP.NE.U32.AND P0, PT, RZ, UR4, PT ;  /* 0x00000004ff007c0c */ /* 0x000fc8000bf05070 */
[----:B------:R-:W-:-:S13]  /*0c50*/  ISETP.NE.AND.EX P0, PT, RZ, UR5, PT, P0 ;  /* 0x00000005ff007c0c */ /* 0x000fda000bf05300 */
[----:B------:R-:W-:Y:S05]  /*0c60*/  @!P0 BRA `(.L_x_7) ;  /* 0x00000000001c8947 */ /* 0x000fea0003800000 */
[----:B------:R-:W0:Y:S02]  /*0c70*/  LDC.64 R4, c[0x0][0x598] ;  /* 0x00016600ff047b82 */ /* 0x000e240000000a00 */
[----:B0-----:R-:W2:Y:S02]  /*0c80*/  LDG.E.64 R4, desc[UR36][R4.64] ;  /* 0x0000002404047981 */ /* 0x001ea4000c1e1b00 */
[----:B--2---:R-:W-:-:S04]  /*0c90*/  ISETP.NE.U32.AND P0, PT, R4, RZ, PT ;  /* 0x000000ff0400720c */ /* 0x004fc80003f05070 */
[----:B------:R-:W-:-:S13]  /*0ca0*/  ISETP.NE.AND.EX P0, PT, R5, RZ, PT, P0 ;  /* 0x000000ff0500720c */ /* 0x000fda0003f05300 */
[----:B------:R-:W-:Y:S05]  /*0cb0*/  @!P0 BRA `(.L_x_7) ;  /* 0x0000000000088947 */ /* 0x000fea0003800000 */
[----:B------:R0:W5:Y:S01]  /*0cc0*/  LD.E R72, desc[UR36][R4.64] ;  /* 0x0000002404487980 */ /* 0x000162000c101900 */
[----:B------:R-:W-:Y:S05]  /*0cd0*/  BRA `(.L_x_8) ;  /* 0x0000000000247947 */ /* 0x000fea0003800000 */
.L_x_7:
[----:B------:R-:W-:Y:S02]  /*0ce0*/  ULDC.64 UR4, c[0x0][0x588] ;  /* 0x0001620000047ab9 */ /* 0x000fe40000000a00 */
[----:B------:R-:W-:-:S04]  /*0cf0*/  ISETP.NE.U32.AND P0, PT, RZ, UR4, PT ;  /* 0x00000004ff007c0c */ /* 0x000fc8000bf05070 */
[----:B------:R-:W-:-:S13]  /*0d00*/  ISETP.NE.AND.EX P0, PT, RZ, UR5, PT, P0 ;  /* 0x00000005ff007c0c */ /* 0x000fda000bf05300 */
[----:B------:R-:W-:Y:S05]  /*0d10*/  @!P0 BRA `(.L_x_9) ;  /* 0x00000000000c8947 */ /* 0x000fea0003800000 */
[----:B------:R-:W0:Y:S02]  /*0d20*/  LDC.64 R72, c[0x0][0x588] ;  /* 0x00016200ff487b82 */ /* 0x000e240000000a00 */
[----:B0-----:R1:W5:Y:S01]  /*0d30*/  LDG.E R72, desc[UR36][R72.64] ;  /* 0x0000002448487981 */ /* 0x001362000c1e1900 */
[----:B------:R-:W-:Y:S05]  /*0d40*/  BRA `(.L_x_8) ;  /* 0x0000000000087947 */ /* 0x000fea0003800000 */
.L_x_9:
[----:B------:R-:W-:Y:S02]  /*0d50*/  ULDC UR4, c[0x0][0x580] ;  /* 0x0001600000047ab9 */ /* 0x000fe40000000800 */
[----:B------:R-:W-:-:S07]  /*0d60*/  IMAD.U32 R72, RZ, RZ, UR4 ;  /* 0x00000004ff487e24 */ /* 0x000fce000f8e00ff */
.L_x_8:
[----:B------:R-:W-:Y:S02]  /*0d70*/  ULDC.64 UR4, c[0x0][0x5a0] ;  /* 0x0001680000047ab9 */ /* 0x000fe40000000a00 */
[----:B------:R-:W-:-:S04]  /*0d80*/  ISETP.NE.U32.AND P0, PT, RZ, UR4, PT ;  /* 0x00000004ff007c0c */ /* 0x000fc8000bf05070 */
[----:B------:R-:W-:-:S13]  /*0d90*/  ISETP.NE.AND.EX P0, PT, RZ, UR5, PT, P0 ;  /* 0x00000005ff007c0c */ /* 0x000fda000bf05300 */
[----:B------:R-:W-:Y:S05]  /*0da0*/  @!P0 BRA `(.L_x_10) ;  /* 0x00000000001c8947 */ /* 0x000fea0003800000 */
[----:B0-----:R-:W0:Y:S02]  /*0db0*/  LDC.64 R4, c[0x0][0x5a0] ;  /* 0x00016800ff047b82 */ /* 0x001e240000000a00 */
[----:B0-----:R-:W2:Y:S02]  /*0dc0*/  LDG.E.64 R4, desc[UR36][R4.64] ;  /* 0x0000002404047981 */ /* 0x001ea4000c1e1b00 */
[----:B--2---:R-:W-:-:S04]  /*0dd0*/  ISETP.NE.U32.AND P0, PT, R4, RZ, PT ;  /* 0x000000ff0400720c */ /* 0x004fc80003f05070 */
[----:B------:R-:W-:-:S13]  /*0de0*/  ISETP.NE.AND.EX P0, PT, R5, RZ, PT, P0 ;  /* 0x000000ff0500720c */ /* 0x000fda0003f05300 */
[----:B------:R-:W-:Y:S05]  /*0df0*/  @!P0 BRA `(.L_x_10) ;  /* 0x0000000000088947 */ /* 0x000fea0003800000 */
[----:B-1----:R0:W5:Y:S01]  /*0e00*/  LD.E R73, desc[UR36][R4.64] ;  /* 0x0000002404497980 */ /* 0x002162000c101900 */
[----:B------:R-:W-:Y:S05]  /*0e10*/  BRA `(.L_x_11) ;  /* 0x0000000000247947 */ /* 0x000fea0003800000 */
.L_x_10:
[----:B------:R-:W-:Y:S02]  /*0e20*/  ULDC.64 UR4, c[0x0][0x590] ;  /* 0x0001640000047ab9 */ /* 0x000fe40000000a00 */
[----:B------:R-:W-:-:S04]  /*0e30*/  ISETP.NE.U32.AND P0, PT, RZ, UR4, PT ;  /* 0x00000004ff007c0c */ /* 0x000fc8000bf05070 */
[----:B------:R-:W-:-:S13]  /*0e40*/  ISETP.NE.AND.EX P0, PT, RZ, UR5, PT, P0 ;  /* 0x00000005ff007c0c */ /* 0x000fda000bf05300 */
[----:B------:R-:W-:Y:S05]  /*0e50*/  @!P0 BRA `(.L_x_12) ;  /* 0x00000000000c8947 */ /* 0x000fea0003800000 */
[----:B0-----:R-:W1:Y:S02]  /*0e60*/  LDC.64 R4, c[0x0][0x590] ;  /* 0x00016400ff047b82 */ /* 0x001e640000000a00 */
[----:B-1----:R1:W5:Y:S01]  /*0e70*/  LDG.E R73, desc[UR36][R4.64] ;  /* 0x0000002404497981 */ /* 0x002362000c1e1900 */
[----:B------:R-:W-:Y:S05]  /*0e80*/  BRA `(.L_x_11) ;  /* 0x0000000000087947 */ /* 0x000fea0003800000 */
.L_x_12:
[----:B------:R-:W-:Y:S02]  /*0e90*/  ULDC UR4, c[0x0][0x584] ;  /* 0x0001610000047ab9 */ /* 0x000fe40000000800 */
[----:B-1----:R-:W-:-:S07]  /*0ea0*/  IMAD.U32 R73, RZ, RZ, UR4 ;  /* 0x00000004ff497e24 */ /* 0x002fce000f8e00ff */
.L_x_11:
[----:B------:R-:W-:-:S13]  /*0eb0*/  LOP3.LUT P0, RZ, R0, 0xff, RZ, 0xc0, !PT ;  /* 0x000000ff00ff7812 */ /* 0x000fda000780c0ff */
[----:B------:R-:W-:Y:S05]  /*0ec0*/  @!P0 EXIT ;  /* 0x000000000000894d */ /* 0x000fea0003800000 */
[----:B------:R-:W-:Y:S01]  /*0ed0*/  ULDC UR4, c[0x0][0x28c] ;  /* 0x0000a30000047ab9 */ /* 0x000fe20000000800 */
[----:B------:R-:W-:Y:S01]  /*0ee0*/  LOP3.LUT R88, R19, 0x1, RZ, 0xfc, !PT ;  /* 0x0000000113587812 */ /* 0x000fe200078efcff */
[----:B------:R-:W-:Y:S01]  /*0ef0*/  UIADD3 UR4, UR4, 0x3f, URZ ;  /* 0x0000003f04047890 */ /* 0x000fe2000fffe03f */
[----:B------:R-:W-:Y:S01]  /*0f00*/  UMOV UR38, URZ ;  /* 0x0000003f00267c82 */ /* 0x000fe20008000000 */
[----:B------:R-:W-:Y:S02]  /*0f10*/  UMOV UR39, URZ ;  /* 0x0000003f00277c82 */ /* 0x000fe40008000000 */
[----:B------:R-:W-:-:S04]  /*0f20*/  USHF.R.S32.HI UR5, URZ, 0x1f, UR4 ;  /* 0x0000001f3f057899 */ /* 0x000fc80008011404 */
[----:B------:R-:W-:-:S04]  /*0f30*/  ULEA.HI UR5, UR5, UR4, URZ, 0x6 ;  /* 0x0000000405057291 */ /* 0x000fc8000f8f303f */
[----:B------:R-:W-:-:S12]  /*0f40*/  USHF.R.S32.HI UR40, URZ, 0x6, UR5 ;  /* 0x000000063f287899 */ /* 0x000fd80008011405 */
.L_x_124:
[----:B------:R-:W-:Y:S01]  /*0f50*/  LOP3.LUT R0, R18, 0x80, RZ, 0xc0, !PT ;  /* 0x0000008012007812 */ /* 0x000fe200078ec0ff */
[----:B------:R-:W2:Y:S01]  /*0f60*/  S2UR UR7, SR_CgaCtaId ;  /* 0x00000000000779c3 */ /* 0x000ea20000008800 */
[----:B------:R-:W-:Y:S02]  /*0f70*/  UMOV UR6, 0x400 ;  /* 0x0000040000067882 */ /* 0x000fe40000000000 */
[----:B------:R-:W-:-:S06]  /*0f80*/  SHF.R.U32.HI R0, RZ, 0x7, R0 ;  /* 0x00000007ff007819 */ /* 0x000fcc0000011600 */
[----:B---3--:R-:W3:Y:S01]  /*0f90*/  SHFL.IDX PT, R0, R0, RZ, 0x1f ;  /* 0x00001fff00007589 */ /* 0x008ee200000e0000 */
[----:B--2---:R-:W-:Y:S01]  /*0fa0*/  ULEA UR42, UR7, UR6, 0x18 ;  /* 0x00000006072a7291 */ /* 0x004fe2000f8ec03f */
[----:B---3--:R-:W-:-:S13]  /*0fb0*/  R2UR UR4, R0 ;  /* 0x00000000000472ca */ /* 0x008fda00000e0000 */
[----:B------:R-:W-:-:S04]  /*0fc0*/  ULEA.HI UR5, UR4, UR4, URZ, 0x1 ;  /* 0x0000000404057291 */ /* 0x000fc8000f8f083f */
[----:B------:R-:W-:-:S04]  /*0fd0*/  ULOP3.LUT UR5, UR5, 0x7fffe, URZ, 0xc0, !UPT ;  /* 0x0007fffe05057892 */ /* 0x000fc8000f8ec03f */
[----:B------:R-:W-:-:S03]  /*0fe0*/  UIADD3 UR5, UR4, -UR5, URZ ;  /* 0x8000000504057290 */ /* 0x000fc6000fffe03f */
[----:B------:R-:W-:Y:S01]  /*0ff0*/  ULDC UR4, c[0x0][0x28c] ;  /* 0x0000a30000047ab9 */ /* 0x000fe20000000800 */
[----:B------:R-:W-:Y:S01]  /*1000*/  ULEA UR5, UR5, UR42, 0xd ;  /* 0x0000002a05057291 */ /* 0x000fe2000f8e683f */
[----:B------:R-:W-:-:S03]  /*1010*/  ISETP.LT.AND P0, PT, RZ, UR4, PT ;  /* 0x00000004ff007c0c */ /* 0x000fc6000bf01270 */
[----:B------:R-:W-:-:S04]  /*1020*/  UIADD3 UR5, UR5, 0x100, URZ ;  /* 0x0000010005057890 */ /* 0x000fc8000fffe03f */
[----:B------:R-:W-:-:S04]  /*1030*/  USHF.R.U32.HI UR5, URZ, 0x4, UR5 ;  /* 0x000000043f057899 */ /* 0x000fc80008011605 */
[----:B------:R-:W-:-:S04]  /*1040*/  ULOP3.LUT UR5, UR5, 0x3fff, URZ, 0xc0, !UPT ;  /* 0x00003fff05057892 */ /* 0x000fc8000f8ec03f */
[----:B------:R-:W-:Y:S01]  /*1050*/  ULOP3.LUT UR41, UR5, 0x10000, URZ, 0xfc, !UPT ;  /* 0x0001000005297892 */ /* 0x000fe2000f8efc3f */
[----:B01--45:R-:W-:Y:S11]  /*1060*/  @P0 BRA `(.L_x_13) ;  /* 0x0000000000400947 */ /* 0x033ff60003800000 */
[----:B------:R-:W-:Y:S01]  /*1070*/  MOV R0, 0x0 ;  /* 0x0000000000007802 */ /* 0x000fe20000000f00 */
[----:B------:R-:W-:Y:S01]  /*1080*/  ULDC.64 UR4, c[0x4][0x68] ;  /* 0x01001a0000047ab9 */ /* 0x000fe20000000a00 */
[----:B------:R-:W-:Y:S01]  /*1090*/  ULDC.64 UR6, c[0x4][0x8] ;  /* 0x0100020000067ab9 */ /* 0x000fe20000000a00 */
[----:B01----:R-:W-:Y:S01]  /*10a0*/  IMAD.U32 R4, RZ, RZ, UR4 ;  /* 0x00000004ff047e24 */ /* 0x003fe2000f8e00ff */
[----:B------:R0:W1:Y:S01]  /*10b0*/  LDC.64 R14, c[0x4][R0] ;  /* 0x01000000000e7b82 */ /* 0x0000620000000a00 */
[----:B------:R-:W-:Y:S01]  /*10c0*/  IMAD.U32 R5, RZ, RZ, UR5 ;  /* 0x00000005ff057e24 */ /* 0x000fe2000f8e00ff */
[----:B------:R-:W-:Y:S01]  /*10d0*/  ULDC.64 UR4, c[0x4][0x70] ;  /* 0x01001c0000047ab9 */ /* 0x000fe20000000a00 */
[----:B------:R-:W-:Y:S02]  /*10e0*/  IMAD.U32 R10, RZ, RZ, UR6 ;  /* 0x00000006ff0a7e24 */ /* 0x000fe4000f8e00ff */
[----:B------:R-:W-:Y:S02]  /*10f0*/  IMAD.U32 R6, RZ, RZ, UR4 ;  /* 0x00000004ff067e24 */ /* 0x000fe4000f8e00ff */
[----:B------:R-:W-:-:S02]  /*1100*/  IMAD.U32 R7, RZ, RZ, UR5 ;  /* 0x00000005ff077e24 */ /* 0x000fc4000f8e00ff */
[----:B------:R-:W-:Y:S02]  /*1110*/  IMAD.U32 R11, RZ, RZ, UR7 ;  /* 0x00000007ff0b7e24 */ /* 0x000fe4000f8e00ff */
[----:B------:R-:W-:Y:S02]  /*1120*/  IMAD.MOV.U32 R8, RZ, RZ, 0x1e1 ;  /* 0x000001e1ff087424 */ /* 0x000fe400078e00ff */
[----:B------:R-:W-:Y:S02]  /*1130*/  IMAD.MOV.U32 R12, RZ, RZ, 0x1 ;  /* 0x00000001ff0c7424 */ /* 0x000fe400078e00ff */
[----:B0-----:R-:W-:-:S07]  /*1140*/  IMAD.MOV.U32 R13, RZ, RZ, RZ ;  /* 0x000000ffff0d7224 */ /* 0x001fce00078e00ff */
[----:B------:R-:W-:-:S07]  /*1150*/  LEPC R20, `(.L_x_13) ;  /* 0x000000001014794e */ /* 0x000fce0000000000 */
[----:B-1---5:R-:W-:Y:S05]  /*1160*/  CALL.ABS.NOINC R14 ;  /* 0x000000000e007343 */ /* 0x022fea0003c00000 */
.L_x_13:
[----:B------:R-:W-:-:S13]  /*1170*/  ISETP.NE.AND P0, PT, R88, 0x3, PT ;  /* 0x000000035800780c */ /* 0x000fda0003f05270 */
[----:B------:R-:W-:Y:S05]  /*1180*/  @!P0 BRA `(.L_x_14) ;  /* 0x0000000000048947 */ /* 0x000fea0003800000 */
[----:B------:R-:W-:Y:S01]  /*1190*/  BPT.TRAP 0x1 ;  /* 0x000000040000795c */ /* 0x000fe20000300000 */
.L_x_14:
[----:B------:R-:W-:Y:S02]  /*11a0*/  IMAD.U32 R3, RZ, RZ, UR39 ;  /* 0x00000027ff037e24 */ /* 0x000fe4000f8e00ff */
[----:B------:R-:W-:-:S03]  /*11b0*/  IMAD.U32 R0, RZ, RZ, UR38 ;  /* 0x00000026ff007e24 */ /* 0x000fc6000f8e00ff */
[----:B------:R-:W-:Y:S02]  /*11c0*/  LEA R3, R3, UR42, 0x3 ;  /* 0x0000002a03037c11 */ /* 0x000fe4000f8e18ff */
[----:B------:R-:W-:-:S04]  /*11d0*/  SHF.L.U32 R0, R0, 0x1f, RZ ;  /* 0x0000001f00007819 */ /* 0x000fc800000006ff */
[----:B------:R2:W3:Y:S01]  /*11e0*/  SYNCS.PHASECHK.TRANS64.TRYWAIT P1, [R3+URZ], R0 ;  /* 0x00000000030075a7 */ /* 0x0004e2000802017f */
[----:B------:R-:W-:Y:S05]  /*11f0*/  @!P0 BRA `(.L_x_15) ;  /* 0x0000000000048947 */ /* 0x000fea0003800000 */
[----:B------:R-:W-:Y:S01]  /*1200*/  BPT.TRAP 0x1 ;  /* 0x000000040000795c */ /* 0x000fe20000300000 */
.L_x_15:
[----:B---3--:R-:W-:Y:S05]  /*1210*/  @P1 BRA `(.L_x_16) ;  /* 0x0000000000081947 */ /* 0x008fea0003800000 */
[----:B------:R-:W3:Y:S02]  /*1220*/  SYNCS.PHASECHK.TRANS64.TRYWAIT P1, [R3+URZ], R0 ;  /* 0x00000000030075a7 */ /* 0x000ee4000802017f */
[----:B---3--:R-:W-:Y:S05]  /*1230*/  @!P1 BRA `(.L_x_17) ;  /* 0x0000006800909947 */ /* 0x008fea0003800000 */
.L_x_16:
[----:B------:R-:W-:-:S04]  /*1240*/  UISETP.LT.AND UP0, UPT, UR40, 0x1, UPT ;  /* 0x000000012800788c */ /* 0x000fc8000bf01270 */
[----:B------:R-:W-:-:S06]  /*1250*/  USEL UR4, UR40, 0x1, UP0 ;  /* 0x0000000128047887 */ /* 0x000fcc0008000000 */
[----:B--23--:R-:W-:Y:S01]  /*1260*/  IMAD.U32 R0, RZ, RZ, UR4 ;  /* 0x00000004ff007e24 */ /* 0x00cfe2000f8e00ff */
[----:B------:R-:W-:Y:S05]  /*1270*/  WARPSYNC.ALL ;  /* 0x0000000000007948 */ /* 0x000fea0003800000 */
[----:B------:R-:W-:-:S04]  /*1280*/  IADD3 R0, -R0, UR40, RZ ;  /* 0x0000002800007c10 */ /* 0x000fc8000fffe1ff */
[----:B------:R-:W-:Y:S01]  /*1290*/  ISETP.GE.AND P1, PT, R0, 0x1, PT ;  /* 0x000000010000780c */ /* 0x000fe20003f26270 */
[----:B------:R-:W-:Y:S01]  /*12a0*/  UIADD3 UR4, UR42, 0x28100, URZ ;  /* 0x000281002a047890 */ /* 0x000fe2000fffe03f */
[----:B------:R-:W-:Y:S01]  /*12b0*/  WARPGROUP.ARRIVE ;  /* 0x00000000000079c5 */ /* 0x000fe20000000000 */
[----:B------:R-:W-:Y:S02]  /*12c0*/  ULEA UR6, UR39, UR41, 0xb ;  /* 0x0000002927067291 */ /* 0x000fe4000f8e583f */
[----:B------:R-:W-:Y:S01]  /*12d0*/  USHF.R.U32.HI UR4, URZ, 0x4, UR4 ;  /* 0x000000043f047899 */ /* 0x000fe20008011604 */
[----:B------:R-:W-:Y:S01]  /*12e0*/  UMOV UR13, 0x40000040 ;  /* 0x40000040000d7882 */ /* 0x000fe20000000000 */
[----:B------:R-:W-:Y:S02]  /*12f0*/  UMOV UR15, 0x40000040 ;  /* 0x40000040000f7882 */ /* 0x000fe40000000000 */
[----:B------:R-:W-:Y:S01]  /*1300*/  ULOP3.LUT UR4, UR4, 0x3fff, URZ, 0xc0, !UPT ;  /* 0x00003fff04047892 */ /* 0x000fe2000f8ec03f */
[----:B------:R-:W-:Y:S01]  /*1310*/  UMOV UR12, UR6 ;  /* 0x00000006000c7c82 */ /* 0x000fe20008000000 */
[----:B------:R-:W-:-:S02]  /*1320*/  UMOV UR17, UR13 ;  /* 0x0000000d00117c82 */ /* 0x000fc40008000000 */
[----:B------:R-:W-:Y:S01]  /*1330*/  ULOP3.LUT UR4, UR4, 0x10000, URZ, 0xfc, !UPT ;  /* 0x0001000004047892 */ /* 0x000fe2000f8efc3f */
[----:B------:R-:W-:Y:S01]  /*1340*/  UMOV UR16, UR12 ;  /* 0x0000000c00107c82 */ /* 0x000fe20008000000 */
[----:B------:R-:W-:Y:S02]  /*1350*/  UMOV UR19, 0x40000040 ;  /* 0x4000004000137882 */ /* 0x000fe40000000000 */
[----:B------:R-:W-:Y:S01]  /*1360*/  UIMAD UR8, UR39, 0x180, UR4 ;  /* 0x00000180270878a4 */ /* 0x000fe2000f8e0204 */
[----:B------:R-:W-:Y:S01]  /*1370*/  UMOV UR20, UR12 ;  /* 0x0000000c00147c82 */ /* 0x000fe20008000000 */
[----:B------:R-:W-:Y:S02]  /*1380*/  UMOV UR21, UR13 ;  /* 0x0000000d00157c82 */ /* 0x000fe40008000000 */
[----:B------:R-:W-:Y:S02]  /*1390*/  UIADD3 UR18, UR8, 0x80, URZ ;  /* 0x0000008008127890 */ /* 0x000fe4000fffe03f */
[----:B------:R-:W-:-:S02]  /*13a0*/  UIADD3 UR22, UR8, 0x100, URZ ;  /* 0x0000010008167890 */ /* 0x000fc4000fffe03f */
[----:B------:R-:W-:Y:S01]  /*13b0*/  UMOV UR14, UR8 ;  /* 0x00000008000e7c82 */ /* 0x000fe20008000000 */
[----:B------:R-:W-:Y:S01]  /*13c0*/  UMOV UR23, 0x40000040 ;  /* 0x4000004000177882 */ /* 0x000fe20000000000 */
[----:B------:R-:W-:Y:S01]  /*13d0*/  HGMMA.64x16x16.F32 R64, gdesc[UR12], RZ, !UPT, gsb0 ;  /* 0x002000000c4079f0 */ /* 0x000fe2000c0008ff */
[----:B------:R-:W-:Y:S02]  /*13e0*/  UIADD3 UR5, UR6, 0x400, URZ ;  /* 0x0000040006057890 */ /* 0x000fe4000fffe03f */
[----:B------:R-:W-:Y:S01]  /*13f0*/  UIADD3 UR12, UR6, 0x2, URZ ;  /* 0x00000002060c7890 */ /* 0x000fe2000fffe03f */
[----:B------:R-:W-:Y:S01]  /*1400*/  UMOV UR13, 0x40000040 ;  /* 0x40000040000d7882 */ /* 0x000fe20000000000 */
[----:B------:R-:W-:Y:S01]  /*1410*/  UIADD3 UR10, UR8, 0x106, URZ ;  /* 0x00000106080a7890 */ /* 0x000fe2000fffe03f */
[----:B------:R-:W-:Y:S01]  /*1420*/  UMOV UR11, 0x40000040 ;  /* 0x40000040000b7882 */ /* 0x000fe20000000000 */
[----:B------:R-:W-:Y:S02]  /*1430*/  WARPGROUP.DEPBAR.LE gsb0, 0x0 ;  /* 0x00008000000079c5 */ /* 0x000fe40000010000 */
[----:B------:R-:W-:-:S06]  /*1440*/  WARPGROUP.ARRIVE ;  /* 0x00000000000079c5 */ /* 0x000fcc0000000000 */
[----:B------:R-:W-:Y:S03]  /*1450*/  HGMMA.64x16x16.F32 R48, gdesc[UR16], RZ, !UPT, gsb0 ;  /* 0x00200000103079f0 */ /* 0x000fe6000c0008ff */
[----:B------:R-:W-:Y:S02]  /*1460*/  WARPGROUP.DEPBAR.LE gsb0, 0x0 ;  /* 0x00008000000079c5 */ /* 0x000fe40000010000 */
[----:B------:R-:W-:-:S06]  /*1470*/  WARPGROUP.ARRIVE ;  /* 0x00000000000079c5 */ /* 0x000fcc0000000000 */
[----:B------:R-:W-:Y:S01]  /*1480*/  HGMMA.64x16x16.F32 R32, gdesc[UR20], RZ, !UPT, gsb0 ;  /* 0x00200000142079f0 */ /* 0x000fe2000c0008ff */
[----:B------:R-:W-:Y:S01]  /*1490*/  UMOV UR20, UR5 ;  /* 0x0000000500147c82 */ /* 0x000fe20008000000 */
[----:B------:R-:W-:Y:S01]  /*14a0*/  UMOV UR21, 0x40000040 ;  /* 0x4000004000157882 */ /* 0x000fe20000000000 */
[----:B------:R-:W-:Y:S01]  /*14b0*/  UMOV UR16, UR20 ;  /* 0x0000001400107c82 */ /* 0x000fe20008000000 */
[----:B------:R-:W-:Y:S01]  /*14c0*/  UMOV UR17, UR21 ;  /* 0x0000001500117c82 */ /* 0x000fe20008000000 */
[----:B------:R-:W-:Y:S01]  /*14d0*/  UIADD3 UR5, UR6, 0x402, URZ ;  /* 0x0000040206057890 */ /* 0x000fe2000fffe03f */
[----:B------:R-:W-:Y:S02]  /*14e0*/  WARPGROUP.DEPBAR.LE gsb0, 0x0 ;  /* 0x00008000000079c5 */ /* 0x000fe40000010000 */
[----:B------:R-:W-:-:S06]  /*14f0*/  WARPGROUP.ARRIVE ;  /* 0x00000000000079c5 */ /* 0x000fcc0000000000 */
[----:B------:R-:W-:Y:S01]  /*1500*/  HGMMA.64x16x16.F32 R24, gdesc[UR20], RZ, !UPT, gsb0 ;  /* 0x00200000141879f0 */ /* 0x000fe2000c0008ff */
[----:B------:R-:W-:Y:S01]  /*1510*/  UMOV UR22, UR14 ;  /* 0x0000000e00167c82 */ /* 0x000fe20008000000 */
[----:B------:R-:W-:Y:S01]  /*1520*/  UMOV UR23, UR15 ;  /* 0x0000000f00177c82 */ /* 0x000fe20008000000 */
[----:B------:R-:W-:Y:S01]  /*1530*/  UIADD3 UR14, UR8, 0x2, URZ ;  /* 0x00000002080e7890 */ /* 0x000fe2000fffe03f */
[----:B------:R-:W-:Y:S01]  /*1540*/  UMOV UR15, 0x40000040 ;  /* 0x40000040000f7882 */ /* 0x000fe20000000000 */
[----:B------:R-:W-:Y:S02]  /*1550*/  WARPGROUP.DEPBAR.LE gsb0, 0x0 ;  /* 0x00008000000079c5 */ /* 0x000fe40000010000 */
[----:B------:R-:W-:-:S06]  /*1560*/  WARPGROUP.ARRIVE ;  /* 0x00000000000079c5 */ /* 0x000fcc0000000000 */
[----:B------:R-:W-:Y:S01]  /*1570*/  HGMMA.64x16x16.F32 R40, gdesc[UR16], RZ, !UPT, gsb0 ;  /* 0x00200000102879f0 */ /* 0x000fe2000c0008ff */
[----:B------:R-:W-:Y:S01]  /*1580*/  UIADD3 UR18, UR8, 0x82, URZ ;  /* 0x0000008208127890 */ /* 0x000fe2000fffe03f */
[----:B------:R-:W-:Y:S01]  /*1590*/  UMOV UR16, UR12 ;  /* 0x0000000c00107c82 */ /* 0x000fe20008000000 */
[----:B------:R-:W-:Y:S01]  /*15a0*/  UMOV UR17, UR13 ;  /* 0x0000000d00117c82 */ /* 0x000fe20008000000 */
        /* <DEDUP_REMOVED lines=10> */
[----:B------:R-:W-:Y:S03]  /*1650*/  HGMMA.64x16x16.F32 R64, gdesc[UR12], R64, gsb0 ;  /* 0x002000000c4079f0 */ /* 0x000fe60008000840 */
[----:B------:R-:W-:Y:S02]  /*1660*/  WARPGROUP.DEPBAR.LE gsb0, 0x0 ;  /* 0x00008000000079c5 */ /* 0x000fe40000010000 */
[----:B------:R-:W-:-:S06]  /*1670*/  WARPGROUP.ARRIVE ;  /* 0x00000000000079c5 */ /* 0x000fcc0000000000 */
[----:B------:R-:W-:Y:S03]  /*1680*/  HGMMA.64x16x16.F32 R48, gdesc[UR16], R48, gsb0 ;  /* 0x00200000103079f0 */ /* 0x000fe60008000830 */
[----:B------:R-:W-:Y:S02]  /*1690*/  WARPGROUP.DEPBAR.LE gsb0, 0x0 ;  /* 0x00008000000079c5 */ /* 0x000fe40000010000 */
[----:B------:R-:W-:-:S06]  /*16a0*/  WARPGROUP.ARRIVE ;  /* 0x00000000000079c5 */ /* 0x000fcc0000000000 */
[----:B------:R-:W-:Y:S01]  /*16b0*/  HGMMA.64x16x16.F32 R32, gdesc[UR20], R32, gsb0 ;  /* 0x00200000142079f0 */ /* 0x000fe20008000820 */
[----:B------:R-:W-:Y:S01]  /*16c0*/  UMOV UR20, UR5 ;  /* 0x0000000500147c82 */ /* 0x000fe20008000000 */
[----:B------:R-:W-:Y:S01]  /*16d0*/  UMOV UR21, 0x40000040 ;  /* 0x4000004000157882 */ /* 0x000fe20000000000 */
[----:B------:R-:W-:Y:S01]  /*16e0*/  UMOV UR16, UR20 ;  /* 0x0000001400107c82 */ /* 0x000fe20008000000 */
[----:B------:R-:W-:Y:S01]  /*16f0*/  UMOV UR17, UR21 ;  /* 0x0000001500117c82 */ /* 0x000fe20008000000 */
[----:B------:R-:W-:Y:S01]  /*1700*/  UMOV UR12, UR20 ;  /* 0x00000014000c7c82 */ /* 0x000fe20008000000 */
[----:B------:R-:W-:Y:S01]  /*1710*/  UMOV UR13, UR21 ;  /* 0x00000015000d7c82 */ /* 0x000fe20008000000 */
[----:B------:R-:W-:Y:S01]  /*1720*/  UIADD3 UR5, UR6, 0x404, URZ ;  /* 0x0000040406057890 */ /* 0x000fe2000fffe03f */
[----:B------:R-:W-:Y:S02]  /*1730*/  WARPGROUP.DEPBAR.LE gsb0, 0x0 ;  /* 0x00008000000079c5 */ /* 0x000fe40000010000 */
[----:B------:R-:W-:-:S06]  /*1740*/  WARPGROUP.ARRIVE ;  /* 0x00000000000079c5 */ /* 0x000fcc0000000000 */
[----:B------:R-:W-:Y:S01]  /*1750*/  HGMMA.64x16x16.F32 R24, gdesc[UR20], R24, gsb0 ;  /* 0x00200000141879f0 */ /* 0x000fe20008000818 */
[----:B------:R-:W-:Y:S01]  /*1760*/  UIADD3 UR22, UR8, 0x104, URZ ;  /* 0x0000010408167890 */ /* 0x000fe2000fffe03f */
[----:B------:R-:W-:Y:S01]  /*1770*/  UMOV UR23, 0x40000040 ;  /* 0x4000004000177882 */ /* 0x000fe20000000000 */
        /* <DEDUP_REMOVED lines=8> */
[----:B------:R-:W-:Y:S02]  /*1800*/  UIADD3 UR12, UR6, 0x4, URZ ;  /* 0x00000004060c7890 */ /* 0x000fe4000fffe03f */
[----:B------:R-:W-:Y:S01]  /*1810*/  UIADD3 UR14, UR8, 0x4, URZ ;  /* 0x00000004080e7890 */ /* 0x000fe2000fffe03f */
[----:B------:R-:W-:Y:S01]  /*1820*/  UMOV UR13, 0x40000040 ;  /* 0x40000040000d7882 */ /* 0x000fe20000000000 */
[----:B------:R-:W-:Y:S01]  /*1830*/  UMOV UR15, 0x40000040 ;  /* 0x40000040000f7882 */ /* 0x000fe20000000000 */
[----:B------:R-:W-:Y:S02]  /*1840*/  UMOV UR17, UR13 ;  /* 0x0000000d00117c82 */ /* 0x000fe40008000000 */
[----:B------:R-:W-:Y:S01]  /*1850*/  UMOV UR16, UR12 ;  /* 0x0000000c00107c82 */ /* 0x000fe20008000000 */
[----:B------:R-:W-:Y:S01]  /*1860*/  UMOV UR20, UR12 ;  /* 0x0000000c00147c82 */ /* 0x000fe20008000000 */
[----:B------:R-:W-:Y:S01]  /*1870*/  UMOV UR21, UR13 ;  /* 0x0000000d00157c82 */ /* 0x000fe20008000000 */
[----:B------:R-:W-:-:S02]  /*1880*/  WARPGROUP.DEPBAR.LE gsb0, 0x0 ;  /* 0x00008000000079c5 */ /* 0x000fc40000010000 */
        /* <DEDUP_REMOVED lines=14> */
[----:B------:R-:W-:Y:S02]  /*1970*/  WARPGROUP.DEPBAR.LE gsb0, 0x0 ;  /* 0x00008000000079c5 */ /* 0x000fe40000010000 */
[----:B------:R-:W-:-:S06]  /*1980*/  WARPGROUP.ARRIVE ;  /* 0x00000000000079c5 */ /* 0x000fcc0000000000 */
[----:B------:R-:W-:Y:S03]  /*1990*/  HGMMA.64x16x16.F32 R24, gdesc[UR20], R24, gsb0 ;  /* 0x00200000141879f0 */ /* 0x000fe60008000818 */
        /* <DEDUP_REMOVED lines=16> */
[----:B------:R-:W-:Y:S01]  /*1aa0*/  UIADD3 UR6, UR6, 0x406, URZ ;  /* 0x0000040606067890 */ /* 0x000fe2000fffe03f */
        /* <DEDUP_REMOVED lines=13> */
[----:B------:R-:W-:Y:S02]  /*1b80*/  WARPGROUP.DEPBAR.LE gsb0, 0x0 ;  /* 0x00008000000079c5 */ /* 0x000fe40000010000 */
[----:B------:R-:W-:-:S06]  /*1b90*/  WARPGROUP.ARRIVE ;  /* 0x00000000000079c5 */ /* 0x000fcc0000000000 */
[----:B------:R-:W-:Y:S01]  /*1ba0*/  HGMMA.64x16x16.F32 R24, gdesc[UR8], R24, gsb0 ;  /* 0x00200000081879f0 */ /* 0x000fe20008000818 */
[----:B------:R-:W-:Y:S01]  /*1bb0*/  UMOV UR10, UR14 ;  /* 0x0000000e000a7c82 */ /* 0x000fe20008000000 */
[----:B------:R-:W-:Y:S01]  /*1bc0*/  UMOV UR11, UR15 ;  /* 0x0000000f000b7c82 */ /* 0x000fe20008000000 */
[----:B------:R-:W-:Y:S02]  /*1bd0*/  WARPGROUP.DEPBAR.LE gsb0, 0x0 ;  /* 0x00008000000079c5 */ /* 0x000fe40000010000 */
[----:B------:R-:W-:-:S06]  /*1be0*/  WARPGROUP.ARRIVE ;  /* 0x00000000000079c5 */ /* 0x000fcc0000000000 */
[----:B------:R-:W-:Y:S03]  /*1bf0*/  HGMMA.64x16x16.F32 R40, gdesc[UR16], R40, gsb0 ;  /* 0x00200000102879f0 */ /* 0x000fe60008000828 */
[----:B------:R-:W-:Y:S02]  /*1c00*/  WARPGROUP.DEPBAR.LE gsb0, 0x0 ;  /* 0x00008000000079c5 */ /* 0x000fe40000010000 */
[----:B------:R-:W-:-:S06]  /*1c10*/  WARPGROUP.ARRIVE ;  /* 0x00000000000079c5 */ /* 0x000fcc0000000000 */
[----:B------:R-:W-:Y:S03]  /*1c20*/  HGMMA.64x16x16.F32 R56, gdesc[UR8], R56, gsb0 ;  /* 0x00200000083879f0 */ /* 0x000fe60008000838 */
[----:B------:R-:W-:Y:S02]  /*1c30*/  WARPGROUP.DEPBAR.LE gsb0, 0x0 ;  /* 0x00008000000079c5 */ /* 0x000fe40000010000 */
[----:B------:R-:W-:Y:S05]  /*1c40*/  @!P1 BRA `(.L_x_18) ;  /* 0x0000000800f89947 */ /* 0x000fea0003800000 */
[----:B------:R-:W-:-:S04]  /*1c50*/  UIADD3 UR5, UR39, 0x1, URZ ;  /* 0x0000000127057890 */ /* 0x000fc8000fffe03f */
[----:B------:R-:W-:-:S04]  /*1c60*/  UISETP.NE.AND UP0, UPT, UR5, 0x5, UPT ;  /* 0x000000050500788c */ /* 0x000fc8000bf05270 */
[----:B------:R-:W-:Y:S02]  /*1c70*/  USEL UR6, URZ, 0x1, UP0 ;  /* 0x000000013f067887 */ /* 0x000fe40008000000 */
[----:B------:R-:W-:Y:S02]  /*1c80*/  USEL UR5, UR5, URZ, UP0 ;  /* 0x0000003f05057287 */ /* 0x000fe40008000000 */
[----:B------:R-:W-:-:S06]  /*1c90*/  ULOP3.LUT UR6, UR38, UR6, URZ, 0x3c, !UPT ;  /* 0x0000000626067292 */ /* 0x000fcc000f8e3c3f */
[----:B01----:R-:W-:Y:S01]  /*1ca0*/  IMAD.U32 R5, RZ, RZ, UR6 ;  /* 0x00000006ff057e24 */ /* 0x003fe2000f8e00ff */
[----:B------:R-:W-:-:S06]  /*1cb0*/  UMOV UR6, UR39 ;  /* 0x0000002700067c82 */ /* 0x000fcc0008000000 */
.L_x_25:
[----:B01----:R-:W-:Y:S05]  /*1cc0*/  @!P0 BRA `(.L_x_19) ;  /* 0x0000000000048947 */ /* 0x003fea0003800000 */
[----:B------:R-:W-:Y:S01]  /*1cd0*/  BPT.TRAP 0x1 ;  /* 0x000000040000795c */ /* 0x000fe20000300000 */
.L_x_19:
[----:B------:R-:W0:Y:S01]  /*1ce0*/  S2UR UR8, SR_CgaCtaId ;  /* 0x00000000000879c3 */ /* 0x000e220000008800 */
[----:B------:R-:W-:Y:S01]  /*1cf0*/  UMOV UR7, 0x400 ;  /* 0x0000040000077882 */ /* 0x000fe20000000000 */
[----:B------:R-:W-:Y:S01]  /*1d00*/  SHF.L.U32 R3, R5, 0x1f, RZ ;  /* 0x0000001f05037819 */ /* 0x000fe200000006ff */
[----:B0-----:R-:W-:-:S04]  /*1d10*/  ULEA UR7, UR8, UR7, 0x18 ;  /* 0x0000000708077291 */ /* 0x001fc8000f8ec03f */
[----:B------:R-:W-:-:S09]  /*1d20*/  ULEA UR8, UR5, UR7, 0x3 ;  /* 0x0000000705087291 */ /* 0x000fd2000f8e183f */
[----:B------:R0:W1:Y:S01]  /*1d30*/  SYNCS.PHASECHK.TRANS64.TRYWAIT P1, [UR8], R3 ;  /* 0x00000003ff0075a7 */ /* 0x0000620008020148 */
[----:B------:R-:W-:Y:S05]  /*1d40*/  @!P0 BRA `(.L_x_20) ;  /* 0x0000000000048947 */ /* 0x000fea0003800000 */
[----:B------:R-:W-:Y:S01]  /*1d50*/  BPT.TRAP 0x1 ;  /* 0x000000040000795c */ /* 0x000fe20000300000 */
.L_x_20:
[----:B-1----:R-:W-:Y:S05]  /*1d60*/  @P1 BRA `(.L_x_21) ;  /* 0x0000000000081947 */ /* 0x002fea0003800000 */
[----:B------:R-:W1:Y:S02]  /*1d70*/  SYNCS.PHASECHK.TRANS64.TRYWAIT P1, [UR8], R3 ;  /* 0x00000003ff0075a7 */ /* 0x000e640008020148 */
[----:B-1----:R-:W-:Y:S05]  /*1d80*/  @!P1 BRA `(.L_x_22) ;  /* 0x0000005c00d09947 */ /* 0x002fea0003800000 */
.L_x_21:
[----:B------:R-:W-:Y:S01]  /*1d90*/  ULEA UR16, UR5, UR41, 0xb ;  /* 0x0000002905107291 */ /* 0x000fe2000f8e583f */
[----:B------:R-:W-:Y:S01]  /*1da0*/  WARPGROUP.ARRIVE ;  /* 0x00000000000079c5 */ /* 0x000fe20000000000 */
[----:B------:R-:W-:Y:S01]  /*1db0*/  UIMAD UR17, UR5, 0x180, UR4 ;  /* 0x00000180051178a4 */ /* 0x000fe2000f8e0204 */
[----:B------:R-:W-:Y:S01]  /*1dc0*/  UMOV UR9, 0x40000040 ;  /* 0x4000004000097882 */ /* 0x000fe20000000000 */
[----:B------:R-:W-:Y:S02]  /*1dd0*/  UMOV UR11, 0x40000040 ;  /* 0x40000040000b7882 */ /* 0x000fe40000000000 */
[----:B------:R-:W-:Y:S01]  /*1de0*/  UIADD3 UR14, UR17, 0x80, URZ ;  /* 0x00000080110e7890 */ /* 0x000fe2000fffe03f */
[----:B------:R-:W-:Y:S02]  /*1df0*/  UMOV UR8, UR16 ;  /* 0x0000001000087c82 */ /* 0x000fe40008000000 */
[----:B------:R-:W-:Y:S01]  /*1e00*/  UMOV UR10, UR17 ;  /* 0x00000011000a7c82 */ /* 0x000fe20008000000 */
[----:B------:R-:W-:Y:S01]  /*1e10*/  UMOV UR12, UR8 ;  /* 0x00000008000c7c82 */ /* 0x000fe20008000000 */
[----:B------:R-:W-:Y:S01]  /*1e20*/  HGMMA.64x16x16.F32 R64, gdesc[UR8], R64, gsb0 ;  /* 0x00200000084079f0 */ /* 0x000fe20008000840 */
[----:B------:R-:W-:Y:S01]  /*1e30*/  UMOV UR13, UR9 ;  /* 0x00000009000d7c82 */ /* 0x000fe20008000000 */
[----:B------:R-:W-:Y:S01]  /*1e40*/  UMOV UR15, 0x40000040 ;  /* 0x40000040000f7882 */ /* 0x000fe20000000000 */
[----:B------:R-:W-:Y:S01]  /*1e50*/  UIADD3 UR22, UR17, 0x100, URZ ;  /* 0x0000010011167890 */ /* 0x000fe2000fffe03f */
[----:B------:R-:W-:Y:S01]  /*1e60*/  UMOV UR20, UR8 ;  /* 0x0000000800147c82 */ /* 0x000fe20008000000 */
[----:B------:R-:W-:Y:S01]  /*1e70*/  UMOV UR21, UR9 ;  /* 0x0000000900157c82 */ /* 0x000fe20008000000 */
[----:B------:R-:W-:Y:S01]  /*1e80*/  UMOV UR23, 0x40000040 ;  /* 0x4000004000177882 */ /* 0x000fe20000000000 */
[----:B------:R-:W-:-:S02]  /*1e90*/  UIADD3 UR18, UR16, 0x400, URZ ;  /* 0x0000040010127890 */ /* 0x000fc4000fffe03f */
[----:B------:R-:W-:Y:S01]  /*1ea0*/  UIADD3 UR8, UR16, 0x2, URZ ;  /* 0x0000000210087890 */ /* 0x000fe2000fffe03f */
[----:B------:R-:W-:Y:S01]  /*1eb0*/  UMOV UR9, 0x40000040 ;  /* 0x4000004000097882 */ /* 0x000fe20000000000 */
[----:B------:R-:W-:Y:S01]  /*1ec0*/  UMOV UR19, 0x40000040 ;  /* 0x4000004000137882 */ /* 0x000fe20000000000 */
        /* <DEDUP_REMOVED lines=10> */
[----:B------:R-:W-:Y:S01]  /*1f70*/  UIADD3 UR18, UR16, 0x402, URZ ;  /* 0x0000040210127890 */ /* 0x000fe2000fffe03f */
[----:B------:R-:W-:Y:S02]  /*1f80*/  WARPGROUP.DEPBAR.LE gsb0, 0x0 ;  /* 0x00008000000079c5 */ /* 0x000fe40000010000 */
[----:B------:R-:W-:-:S06]  /*1f90*/  WARPGROUP.ARRIVE ;  /* 0x00000000000079c5 */ /* 0x000fcc0000000000 */
[----:B------:R-:W-:Y:S01]  /*1fa0*/  HGMMA.64x16x16.F32 R24, gdesc[UR20], R24, gsb0 ;  /* 0x00200000141879f0 */ /* 0x000fe20008000818 */
[----:B------:R-:W-:Y:S01]  /*1fb0*/  UMOV UR22, UR10 ;  /* 0x0000000a00167c82 */ /* 0x000fe20008000000 */
[----:B------:R-:W-:Y:S01]  /*1fc0*/  UMOV UR23, UR11 ;  /* 0x0000000b00177c82 */ /* 0x000fe20008000000 */
[----:B------:R-:W-:Y:S01]  /*1fd0*/  UIADD3 UR10, UR17, 0x2, URZ ;  /* 0x00000002110a7890 */ /* 0x000fe2000fffe03f */
[----:B------:R-:W-:Y:S01]  /*1fe0*/  UMOV UR11, 0x40000040 ;  /* 0x40000040000b7882 */ /* 0x000fe20000000000 */
[----:B------:R-:W-:Y:S02]  /*1ff0*/  WARPGROUP.DEPBAR.LE gsb0, 0x0 ;  /* 0x00008000000079c5 */ /* 0x000fe40000010000 */
[----:B------:R-:W-:-:S06]  /*2000*/  WARPGROUP.ARRIVE ;  /* 0x00000000000079c5 */ /* 0x000fcc0000000000 */
[----:B------:R-:W-:Y:S01]  /*2010*/  HGMMA.64x16x16.F32 R40, gdesc[UR12], R40, gsb0 ;  /* 0x002000000c2879f0 */ /* 0x000fe20008000828 */
[----:B------:R-:W-:Y:S01]  /*2020*/  UIADD3 UR14, UR17, 0x82, URZ ;  /* 0x00000082110e7890 */ /* 0x000fe2000fffe03f */
[----:B------:R-:W-:Y:S01]  /*2030*/  UMOV UR12, UR8 ;  /* 0x00000008000c7c82 */ /* 0x000fe20008000000 */
[----:B------:R-:W-:Y:S01]  /*2040*/  UMOV UR13, UR9 ;  /* 0x00000009000d7c82 */ /* 0x000fe20008000000 */
        /* <DEDUP_REMOVED lines=64> */
[----:B------:R-:W-:Y:S02]  /*2450*/  UIADD3 UR20, UR16, 0x406, URZ ;  /* 0x0000040610147890 */ /* 0x000fe4000fffe03f */
        /* <DEDUP_REMOVED lines=42> */
[----:B------:R-:W-:Y:S01]  /*2700*/  BPT.TRAP 0x1 ;  /* 0x000000040000795c */ /* 0x000fe20000300000 */
.L_x_23:
[----:B------:R-:W-:Y:S01]  /*2710*/  ULEA UR7, UR6, UR7, 0x3 ;  /* 0x0000000706077291 */ /* 0x000fe2000f8e183f */
[----:B------:R-:W-:-:S03]  /*2720*/  ISETP.GT.U32.AND P1, PT, R19, 0x1, PT ;  /* 0x000000011300780c */ /* 0x000fc60003f24070 */
[----:B------:R-:W-:-:S04]  /*2730*/  UIADD3 UR7, UR7, 0x28, URZ ;  /* 0x0000002807077890 */ /* 0x000fc8000fffe03f */
[----:B------:R-:W-:-:S09]  /*2740*/  UPRMT UR7, URZ, 0x654, UR7 ;  /* 0x000006543f077896 */ /* 0x000fd20008000007 */
[----:B------:R-:W-:Y:S01]  /*2750*/  SYNCS.ARRIVE.TRANS64.RED.A1T0 RZ, [UR7], RZ ;  /* 0x000000ffffff79a7 */ /* 0x000fe20008100407 */
[----:B------:R-:W-:Y:S05]  /*2760*/  @P1 BRA `(.L_x_24) ;  /* 0x0000000000041947 */ /* 0x000fea0003800000 */
[----:B------:R-:W-:Y:S01]  /*2770*/  BPT.TRAP 0x1 ;  /* 0x000000040000795c */ /* 0x000fe20000300000 */
.L_x_24:
[----:B------:R-:W-:Y:S01]  /*2780*/  UIADD3 UR5, UR5, 0x1, URZ ;  /* 0x0000000105057890 */ /* 0x000fe2000fffe03f */
[C---:B------:R-:W-:Y:S01]  /*2790*/  ISETP.GT.AND P1, PT, R0.reuse, 0x1, PT ;  /* 0x000000010000780c */ /* 0x040fe20003f24270 */
[----:B------:R-:W-:Y:S01]  /*27a0*/  UIADD3 UR6, UR6, 0x1, URZ ;  /* 0x0000000106067890 */ /* 0x000fe2000fffe03f */
[----:B------:R-:W-:Y:S01]  /*27b0*/  VIADD R0, R0, 0xffffffff ;  /* 0xffffffff00007836 */ /* 0x000fe20000000000 */
[----:B------:R-:W-:Y:S02]  /*27c0*/  UISETP.NE.AND UP0, UPT, UR5, 0x5, UPT ;  /* 0x000000050500788c */ /* 0x000fe4000bf05270 */
[----:B------:R-:W-:Y:S02]  /*27d0*/  UISETP.NE.AND UP1, UPT, UR6, 0x5, UPT ;  /* 0x000000050600788c */ /* 0x000fe4000bf25270 */
[----:B------:R-:W-:Y:S02]  /*27e0*/  USEL UR7, URZ, 0x1, UP0 ;  /* 0x000000013f077887 */ /* 0x000fe40008000000 */
[----:B------:R-:W-:-:S02]  /*27f0*/  USEL UR5, UR5, URZ, UP0 ;  /* 0x0000003f05057287 */ /* 0x000fc40008000000 */
[----:B------:R-:W-:Y:S02]  /*2800*/  USEL UR6, UR6, URZ, UP1 ;  /* 0x0000003f06067287 */ /* 0x000fe40008800000 */
[----:B------:R-:W-:Y:S01]  /*2810*/  LOP3.LUT R5, R5, UR7, RZ, 0x3c, !PT ;  /* 0x0000000705057c12 */ /* 0x000fe2000f8e3cff */
[----:B------:R-:W-:Y:S09]  /*2820*/  @P1 BRA `(.L_x_25) ;  /* 0xfffffff400241947 */ /* 0x000ff2000383ffff */
.L_x_18:
[----:B------:R-:W2:Y:S02]  /*2830*/  LDC R0, c[0x0][0x28c] ;  /* 0x0000a300ff007b82 */ /* 0x000ea40000000800 */
[----:B--2---:R-:W-:-:S13]  /*2840*/  ISETP.GE.AND P1, PT, R0, 0x1, PT ;  /* 0x000000010000780c */ /* 0x004fda0003f26270 */
[----:B------:R-:W-:Y:S05]  /*2850*/  @!P1 BRA `(.L_x_26) ;  /* 0x0000000000489947 */ /* 0x000fea0003800000 */
[----:B------:R-:W-:Y:S05]  /*2860*/  @!P0 BRA `(.L_x_27) ;  /* 0x0000000000048947 */ /* 0x000fea0003800000 */
[----:B------:R-:W-:Y:S01]  /*2870*/  BPT.TRAP 0x1 ;  /* 0x000000040000795c */ /* 0x000fe20000300000 */
.L_x_27:
[----:B------:R-:W2:Y:S01]  /*2880*/  S2UR UR7, SR_CgaCtaId ;  /* 0x00000000000779c3 */ /* 0x000ea20000008800 */
[----:B------:R-:W-:Y:S01]  /*2890*/  UISETP.LT.AND UP0, UPT, UR40, 0x1, UPT ;  /* 0x000000012800788c */ /* 0x000fe2000bf01270 */
[----:B------:R-:W-:-:S03]  /*28a0*/  ISETP.GT.U32.AND P0, PT, R19, 0x1, PT ;  /* 0x000000011300780c */ /* 0x000fc60003f04070 */
[----:B------:R-:W-:-:S04]  /*28b0*/  USEL UR6, UR40, 0x1, UP0 ;  /* 0x0000000128067887 */ /* 0x000fc80008000000 */
[----:B------:R-:W-:-:S04]  /*28c0*/  UIADD3 UR6, UR39, UR40, -UR6 ;  /* 0x0000002827067290 */ /* 0x000fc8000fffe806 */
[----:B------:R-:W-:-:S04]  /*28d0*/  UIMAD.WIDE.U32 UR4, UR6, -0x33333333, URZ ;  /* 0xcccccccd060478a5 */ /* 0x000fc8000f8e003f */
[----:B------:R-:W-:-:S03]  /*28e0*/  USHF.R.U32.HI UR4, URZ, 0x2, UR5 ;  /* 0x000000023f047899 */ /* 0x000fc60008011605 */
[----:B------:R-:W-:Y:S01]  /*28f0*/  UMOV UR5, 0x400 ;  /* 0x0000040000057882 */ /* 0x000fe20000000000 */
[----:B------:R-:W-:Y:S02]  /*2900*/  UIMAD UR6, UR4, -0x5, UR6 ;  /* 0xfffffffb040678a4 */ /* 0x000fe4000f8e0206 */
[----:B--2---:R-:W-:-:S04]  /*2910*/  ULEA UR5, UR7, UR5, 0x18 ;  /* 0x0000000507057291 */ /* 0x004fc8000f8ec03f */
[----:B------:R-:W-:-:S04]  /*2920*/  ULEA UR6, UR6, UR5, 0x3 ;  /* 0x0000000506067291 */ /* 0x000fc8000f8e183f */
[----:B------:R-:W-:-:S04]  /*2930*/  UIADD3 UR6, UR6, 0x28, URZ ;  /* 0x0000002806067890 */ /* 0x000fc8000fffe03f */
[----:B------:R-:W-:-:S09]  /*2940*/  UPRMT UR6, URZ, 0x654, UR6 ;  /* 0x000006543f067896 */ /* 0x000fd20008000006 */
[----:B------:R-:W-:Y:S01]  /*2950*/  SYNCS.ARRIVE.TRANS64.RED.A1T0 RZ, [UR6], RZ ;  /* 0x000000ffffff79a7 */ /* 0x000fe20008100406 */
[----:B------:R-:W-:Y:S05]  /*2960*/  @P0 BRA `(.L_x_26) ;  /* 0x0000000000040947 */ /* 0x000fea0003800000 */
[----:B------:R-:W-:Y:S01]  /*2970*/  BPT.TRAP 0x1 ;  /* 0x000000040000795c */ /* 0x000fe20000300000 */
.L_x_26:
[----:B------:R-:W2:Y:S01]  /*2980*/  LDC R7, c[0x0][0x288] ;  /* 0x0000a200ff077b82 */ /* 0x000ea20000000800 */
[----:B------:R-:W-:Y:S01]  /*2990*/  LOP3.LUT R0, R22, 0x1, RZ, 0xc0, !PT ;  /* 0x0000000116007812 */ /* 0x000fe200078ec0ff */
[----:B------:R-:W-:Y:S01]  /*29a0*/  IMAD R75, R75, 0x30, RZ ;  /* 0x000000304b4b7824 */ /* 0x000fe200078e02ff */
[----:B01----:R-:W-:Y:S01]  /*29b0*/  SHF.R.U32.HI R3, RZ, 0x2, R18 ;  /* 0x00000002ff037819 */ /* 0x003fe20000011612 */
[----:B------:R-:W-:Y:S01]  /*29c0*/  UIADD3 UR39, UR40, UR39, URZ ;  /* 0x0000002728277290 */ /* 0x000fe2000fffe03f */
[----:B------:R-:W-:Y:S01]  /*29d0*/  LOP3.LUT R4, R18, 0x60, RZ, 0xc0, !PT ;  /* 0x0000006012047812 */ /* 0x000fe200078ec0ff */
[----:B------:R-:W-:Y:S01]  /*29e0*/  IMAD.SHL.U32 R8, R0, 0x40, RZ ;  /* 0x0000004000087824 */ /* 0x000fe200078e00ff */
[----:B------:R-:W-:Y:S01]  /*29f0*/  LOP3.LUT R3, R3, 0x7, RZ, 0xc0, !PT ;  /* 0x0000000703037812 */ /* 0x000fe200078ec0ff */
[----:B------:R-:W-:Y:S01]  /*2a00*/  UISETP.GT.U32.AND UP0, UPT, UR39, 0x4, UPT ;  /* 0x000000042700788c */ /* 0x000fe2000bf04070 */
[----:B------:R-:W-:Y:S01]  /*2a10*/  SHF.R.U32.HI R6, RZ, 0x1, R4 ;  /* 0x00000001ff067819 */ /* 0x000fe20000011604 */
[C---:B------:R-:W-:Y:S01]  /*2a20*/  IMAD.SHL.U32 R10, R18.reuse, 0x2, RZ ;  /* 0x00000002120a7824 */ /* 0x040fe200078e00ff */
[----:B------:R-:W-:Y:S01]  /*2a30*/  LOP3.LUT R4, R18, 0x3, RZ, 0xc0, !PT ;  /* 0x0000000312047812 */ /* 0x000fe200078ec0ff */
[----:B------:R-:W-:Y:S01]  /*2a40*/  ULDC UR7, c[0x0][0x284] ;  /* 0x0000a10000077ab9 */ /* 0x000fe20000000800 */
[--C-:B------:R-:W-:Y:S01]  /*2a50*/  IADD3 R5, RZ, -R6, -R3.reuse ;  /* 0x80000006ff057210 */ /* 0x100fe20007ffe803 */
[----:B------:R-:W-:Y:S01]  /*2a60*/  UISETP.LT.U32.AND UP0, UPT, UR40, 0x5, UP0 ;  /* 0x000000052800788c */ /* 0x000fe20008701070 */
[----:B------:R-:W-:Y:S01]  /*2a70*/  LOP3.LUT R3, R8, 0x40, R3, 0xe2, !PT ;  /* 0x0000004008037812 */ /* 0x000fe200078ee203 */
[----:B------:R-:W-:Y:S01]  /*2a80*/  UISETP.GE.U32.AND UP1, UPT, UR40, 0x5, UPT ;  /* 0x000000052800788c */ /* 0x000fe2000bf26070 */
[----:B------:R-:W-:Y:S01]  /*2a90*/  SHF.R.S32.HI R81, RZ, 0x1f, R23 ;  /* 0x0000001fff517819 */ /* 0x000fe20000011417 */
[----:B------:R-:W-:Y:S01]  /*2aa0*/  ULDC.64 UR8, c[0x0][0x5d0] ;  /* 0x0001740000087ab9 */ /* 0x000fe20000000a00 */
[C---:B------:R-:W-:Y:S01]  /*2ab0*/  LOP3.LUT R10, R75.reuse, 0x6, R10, 0xf8, !PT ;  /* 0x000000064b0a7812 */ /* 0x040fe200078ef80a */
[----:B------:R-:W-:Y:S01]  /*2ac0*/  UIMAD.WIDE.U32 UR4, UR39, -0x33333333, URZ ;  /* 0xcccccccd270478a5 */ /* 0x000fe2000f8e003f */
[----:B------:R-:W-:Y:S01]  /*2ad0*/  IMAD.WIDE R12, R74, 0x100, RZ ;  /* 0x000001004a0c7825 */ /* 0x000fe200078e02ff */
[----:B------:R-:W-:Y:S01]  /*2ae0*/  USEL UR6, URZ, 0x1, !UP0 ;  /* 0x000000013f067887 */ /* 0x000fe2000c000000 */
[----:B------:R-:W-:Y:S01]  /*2af0*/  SHF.R.S32.HI R11, RZ, 0x1f, R10 ;  /* 0x0000001fff0b7819 */ /* 0x000fe2000001140a */
[----:B------:R-:W-:Y:S01]  /*2b00*/  USHF.R.U32.HI UR4, URZ, 0x2, UR5 ;  /* 0x000000023f047899 */ /* 0x000fe20008011605 */
[----:B--2---:R-:W-:Y:S01]  /*2b10*/  IMAD R8, R4, -0x2, R7 ;  /* 0xfffffffe04087824 */ /* 0x004fe200078e0207 */
[----:B------:R-:W-:Y:S01]  /*2b20*/  ISETP.GE.AND P0, PT, R75, R7, PT ;  /* 0x000000074b00720c */ /* 0x000fe20003f06270 */
[----:B------:R-:W-:Y:S01]  /*2b30*/  IMAD.SHL.U32 R7, R74, 0x100, RZ ;  /* 0x000001004a077824 */ /* 0x000fe200078e00ff */
[----:B------:R-:W-:Y:S01]  /*2b40*/  ULOP3.LUT UR38, UR38, UR6, URZ, 0x3c, !UPT ;  /* 0x0000000626267292 */ /* 0x000fe2000f8e3c3f */
[----:B------:R-:W-:Y:S01]  /*2b50*/  IMAD R4, R81, UR8, RZ ;  /* 0x0000000851047c24 */ /* 0x000fe2000f8e02ff */
[----:B------:R-:W-:Y:S01]  /*2b60*/  LOP3.LUT R95, R12, R3, R6, 0xfe, !PT ;  /* 0x000000030c5f7212 */ /* 0x000fe200078efe06 */
[----:B------:R-:W-:Y:S01]  /*2b70*/  IMAD R0, R0, -0x40, R5 ;  /* 0xffffffc000007824 */ /* 0x000fe200078e0205 */
[----:B------:R-:W-:Y:S01]  /*2b80*/  ISETP.GE.OR P0, PT, R7, UR7, P0 ;  /* 0x0000000707007c0c */ /* 0x000fe20008706670 */
[C---:B------:R-:W-:Y:S01]  /*2b90*/  IMAD R9, R23.reuse, UR9, R4 ;  /* 0x0000000917097c24 */ /* 0x040fe2000f8e0204 */
[----:B------:R-:W-:Y:S01]  /*2ba0*/  UIMAD UR39, UR4, -0x5, UR39 ;  /* 0xfffffffb042778a4 */ /* 0x000fe2000f8e0227 */
[----:B------:R-:W-:Y:S01]  /*2bb0*/  IMAD.WIDE.U32 R4, R23, UR8, R10 ;  /* 0x0000000817047c25 */ /* 0x000fe2000f8e000a */
[----:B------:R-:W-:Y:S01]  /*2bc0*/  @UP1 ULOP3.LUT UR38, UR38, 0x1, UR4, 0x78, !UPT ;  /* 0x0000000126261892 */ /* 0x000fe2000f8e7804 */
[----:B------:R-:W-:-:S02]  /*2bd0*/  IADD3 R3, -R7, UR7, R0 ;  /* 0x0000000707037c10 */ /* 0x000fc4000fffe100 */
[----:B------:R-:W-:Y:S02]  /*2be0*/  IMAD.IADD R6, R8, 0x1, -R75 ;  /* 0x0000000108067824 */ /* 0x000fe400078e0a4b */
[----:B------:R-:W-:Y:S02]  /*2bf0*/  IMAD.IADD R9, R5, 0x1, R9 ;  /* 0x0000000105097824 */ /* 0x000fe400078e0209 */
[----:B------:R-:W-:Y:S02]  /*2c00*/  IMAD.MOV.U32 R0, RZ, RZ, -0x1 ;  /* 0xffffffffff007424 */ /* 0x000fe400078e00ff */
[----:B------:R-:W-:Y:S01]  /*2c10*/  IMAD.MOV.U32 R8, RZ, RZ, R4 ;  /* 0x000000ffff087224 */ /* 0x000fe200078e0004 */
[----:B------:R-:W-:Y:S06]  /*2c20*/  @P0 BRA `(.L_x_28) ;  /* 0x0000003000b80947 */ /* 0x000fec0003800000 */
[----:B------:R-:W0:Y:S01]  /*2c30*/  LDC.64 R4, c[0x0][0x5c8] ;  /* 0x00017200ff047b82 */ /* 0x000e220000000a00 */
[----:B-----5:R-:W-:Y:S01]  /*2c40*/  FSETP.NEU.AND P2, PT, R73, RZ, PT ;  /* 0x000000ff4900720b */ /* 0x020fe20003f4d000 */
[----:B------:R-:W-:Y:S01]  /*2c50*/  BSSY B0, `(.L_x_28) ;  /* 0x000032b000007945 */ /* 0x000fe20003800000 */
[----:B------:R-:W-:-:S04]  /*2c60*/  ISETP.GT.AND P0, PT, R6, RZ, PT ;  /* 0x000000ff0600720c */ /* 0x000fc80003f04270 */
[----:B------:R-:W-:Y:S01]  /*2c70*/  ISETP.GT.AND P1, PT, R3, RZ, P0 ;  /* 0x000000ff0300720c */ /* 0x000fe20000724270 */
[-C--:B0-----:R-:W-:Y:S02]  /*2c80*/  IMAD R14, R13, R4.reuse, RZ ;  /* 0x000000040d0e7224 */ /* 0x081fe400078e02ff */
[----:B------:R-:W-:-:S04]  /*2c90*/  IMAD.WIDE.U32 R78, R95, R4, R8 ;  /* 0x000000045f4e7225 */ /* 0x000fc800078e0008 */
[----:B------:R-:W-:-:S04]  /*2ca0*/  IMAD R7, R95, R5, R14 ;  /* 0x000000055f077224 */ /* 0x000fc800078e020e */
[----:B------:R-:W-:Y:S01]  /*2cb0*/  IMAD.IADD R85, R79, 0x1, R7 ;  /* 0x000000014f557824 */ /* 0x000fe200078e0207 */
[----:B------:R-:W-:Y:S06]  /*2cc0*/  @!P2 BRA `(.L_x_29) ;  /* 0x000000240004a947 */ /* 0x000fec0003800000 */
[----:B------:R-:W0:Y:S01]  /*2cd0*/  LDC.64 R20, c[0x0][0x5b8] ;  /* 0x00016e00ff147b82 */ /* 0x000e220000000a00 */
[----:B------:R-:W-:-:S07]  /*2ce0*/  ULDC.64 UR4, c[0x0][0x5c0] ;  /* 0x0001700000047ab9 */ /* 0x000fce0000000a00 */
[----:B------:R-:W1:Y:S08]  /*2cf0*/  LDC.64 R76, c[0x0][0x5b0] ;  /* 0x00016c00ff4c7b82 */ /* 0x000e700000000a00 */
[----:B------:R-:W2:Y:S01]  /*2d00*/  LDC.64 R14, c[0x0][0x5a8] ;  /* 0x00016a00ff0e7b82 */ /* 0x000ea20000000a00 */
[-C--:B0-----:R-:W-:Y:S02]  /*2d10*/  IMAD R8, R81, R20.reuse, RZ ;  /* 0x0000001451087224 */ /* 0x081fe400078e02ff */
[----:B------:R-:W-:-:S04]  /*2d20*/  IMAD.WIDE.U32 R80, R23, R20, R10 ;  /* 0x0000001417507225 */ /* 0x000fc800078e000a */
[----:B------:R-:W-:Y:S02]  /*2d30*/  IMAD R91, R23, R21, R8 ;  /* 0x00000015175b7224 */ /* 0x000fe400078e0208 */
[-C--:B-1----:R-:W-:Y:S02]  /*2d40*/  IMAD R12, R13, R76.reuse, RZ ;  /* 0x0000004c0d0c7224 */ /* 0x082fe400078e02ff */
[----:B------:R-:W-:Y:S02]  /*2d50*/  IMAD.IADD R83, R81, 0x1, R91 ;  /* 0x0000000151537824 */ /* 0x000fe400078e025b */
[----:B------:R-:W-:Y:S02]  /*2d60*/  IMAD.MOV.U32 R82, RZ, RZ, R80 ;  /* 0x000000ffff527224 */ /* 0x000fe400078e0050 */
[C---:B------:R-:W-:Y:S02]  /*2d70*/  IMAD R93, R95.reuse, R77, R12 ;  /* 0x0000004d5f5d7224 */ /* 0x040fe400078e020c */
[----:B------:R-:W-:-:S04]  /*2d80*/  IMAD.WIDE.U32 R8, R95, R76, R82 ;  /* 0x0000004c5f087225 */ /* 0x000fc800078e0052 */
[----:B------:R-:W-:Y:S01]  /*2d90*/  IMAD.IADD R7, R9, 0x1, R93 ;  /* 0x0000000109077824 */ /* 0x000fe200078e025d */
[----:B--2---:R-:W-:-:S04]  /*2da0*/  LEA R12, P2, R8, R14, 0x1 ;  /* 0x0000000e080c7211 */ /* 0x004fc800078408ff */
[----:B------:R-:W-:-:S05]  /*2db0*/  LEA.HI.X R13, R8, R15, R7, 0x1, P2 ;  /* 0x0000000f080d7211 */ /* 0x000fca00010f0c07 */
[----:B------:R0:W2:Y:S01]  /*2dc0*/  @P1 LDG.E.LTC128B.U16 R7, desc[UR36][R12.64] ;  /* 0x000000240c071981 */ /* 0x0000a2000c1e1520 */
[----:B------:R-:W-:Y:S01]  /*2dd0*/  ISETP.GT.AND P3, PT, R6, 0x1, PT ;  /* 0x000000010600780c */ /* 0x000fe20003f64270 */
[----:B------:R-:W-:Y:S01]  /*2de0*/  IMAD.WIDE.U32 R74, R95, R76, R10 ;  /* 0x0000004c5f4a7225 */ /* 0x000fe200078e000a */
[----:B------:R-:W-:Y:S01]  /*2df0*/  BSSY B1, `(.L_x_30) ;  /* 0x0000012000017945 */ /* 0x000fe20003800000 */
[----:B------:R-:W-:Y:S02]  /*2e00*/  SHF.L.U64.HI R79, R76, 0x3, R77 ;  /* 0x000000034c4f7819 */ /* 0x000fe4000001024d */
[----:B------:R-:W-:Y:S02]  /*2e10*/  IMAD.IADD R75, R93, 0x1, R75 ;  /* 0x000000015d4b7824 */ /* 0x000fe400078e024b */
[----:B------:R-:W-:-:S04]  /*2e20*/  IMAD.WIDE.U32 R74, R23, R20, R74 ;  /* 0x00000014174a7225 */ /* 0x000fc800078e004a */
[----:B0-----:R-:W-:Y:S01]  /*2e30*/  IMAD.IADD R13, R91, 0x1, R75 ;  /* 0x000000015b0d7824 */ /* 0x001fe200078e024b */
[----:B------:R-:W-:-:S04]  /*2e40*/  LEA R12, P4, R74, R14, 0x1 ;  /* 0x0000000e4a0c7211 */ /* 0x000fc800078808ff */
[----:B------:R-:W-:Y:S01]  /*2e50*/  LEA.HI.X R13, R74, R15, R13, 0x1, P4 ;  /* 0x0000000f4a0d7211 */ /* 0x000fe200020f0c0d */
[----:B--2---:R-:W-:-:S05]  /*2e60*/  HADD2.F32 R8, -RZ, R7.H0_H0 ;  /* 0x20000007ff087230 */ /* 0x004fca0000004100 */
[----:B------:R-:W-:Y:S01]  /*2e70*/  FMUL R9, R8, R73 ;  /* 0x0000004908097220 */ /* 0x000fe20000400000 */
[----:B------:R-:W-:-:S03]  /*2e80*/  LEA R8, P2, R78, UR4, 0x1 ;  /* 0x000000044e087c11 */ /* 0x000fc6000f8408ff */
[----:B------:R-:W-:Y:S01]  /*2e90*/  FFMA R64, R64, R72, R9 ;  /* 0x0000004840407223 */ /* 0x000fe20000000009 */
[----:B------:R-:W-:Y:S01]  /*2ea0*/  LEA.HI.X R9, R78, UR5, R85, 0x1, P2 ;  /* 0x000000054e097c11 */ /* 0x000fe200090f0c55 */
[----:B------:R-:W-:Y:S01]  /*2eb0*/  IMAD.SHL.U32 R78, R76, 0x8, RZ ;  /* 0x000000084c4e7824 */ /* 0x000fe200078e00ff */
[----:B------:R-:W-:Y:S02]  /*2ec0*/  ISETP.GT.AND P2, PT, R3, RZ, P3 ;  /* 0x000000ff0300720c */ /* 0x000fe40001f44270 */
[----:B------:R-:W-:-:S05]  /*2ed0*/  F2FP.F16.F32.PACK_AB R64, RZ, R64 ;  /* 0x00000040ff40723e */ /* 0x000fca00000000ff */
[----:B------:R0:W-:Y:S06]  /*2ee0*/  @P1 STG.E.U16 desc[UR36][R8.64], R64 ;  /* 0x0000004008001986 */ /* 0x0001ec000c101524 */
[----:B------:R-:W-:Y:S05]  /*2ef0*/  @!P2 BRA `(.L_x_31) ;  /* 0x000000000004a947 */ /* 0x000fea0003800000 */
[----:B------:R1:W5:Y:S02]  /*2f00*/  LDG.E.LTC128B.U16 R7, desc[UR36][R12.64+0x2] ;  /* 0x000002240c077981 */ /* 0x000364000c1e1520 */
.L_x_31:
[----:B------:R-:W-:Y:S05]  /*2f10*/  BSYNC B1 ;  /* 0x0000000000017941 */ /* 0x000fea0003800000 */
.L_x_30:
[----:B0----5:R-:W-:Y:S01]  /*2f20*/  HADD2.F32 R64, -RZ, R7.H0_H0 ;  /* 0x20000007ff407230 */ /* 0x021fe20000004100 */
[----:B------:R-:W-:Y:S01]  /*2f30*/  ISETP.GT.AND P1, PT, R3, 0x8, P0 ;  /* 0x000000080300780c */ /* 0x000fe20000724270 */
[----:B------:R-:W-:Y:S01]  /*2f40*/  IMAD.WIDE.U32 R86, R95, R76, R78 ;  /* 0x0000004c5f567225 */ /* 0x000fe200078e004e */
[----:B------:R-:W-:-:S03]  /*2f50*/  PRMT R89, R7, 0x7610, R89 ;  /* 0x0000761007597816 */ /* 0x000fc60000000059 */
[----:B------:R-:W-:Y:S01]  /*2f60*/  FMUL R64, R64, R73 ;  /* 0x0000004940407220 */ /* 0x000fe20000400000 */
[----:B------:R-:W-:Y:S01]  /*2f70*/  IMAD.IADD R97, R93, 0x1, R87 ;  /* 0x000000015d617824 */ /* 0x000fe200078e0257 */
[----:B------:R-:W-:Y:S02]  /*2f80*/  IADD3 R21, P4, R80, R86, RZ ;  /* 0x0000005650157210 */ /* 0x000fe40007f9e0ff */
[----:B------:R-:W-:-:S03]  /*2f90*/  FFMA R65, R65, R72, R64 ;  /* 0x0000004841417223 */ /* 0x000fc60000000040 */
[----:B------:R-:W-:Y:S01]  /*2fa0*/  IMAD.X R74, R97, 0x1, R83, P4 ;  /* 0x00000001614a7824 */ /* 0x000fe200020e0653 */
[C---:B------:R-:W-:Y:S02]  /*2fb0*/  LEA R64, P4, R21.reuse, R14, 0x1 ;  /* 0x0000000e15407211 */ /* 0x040fe400078808ff */
[----:B------:R-:W-:Y:S02]  /*2fc0*/  F2FP.F16.F32.PACK_AB R75, RZ, R65 ;  /* 0x00000041ff4b723e */ /* 0x000fe400000000ff */
[----:B------:R-:W-:-:S03]  /*2fd0*/  LEA.HI.X R65, R21, R15, R74, 0x1, P4 ;  /* 0x0000000f15417211 */ /* 0x000fc600020f0c4a */
[----:B------:R0:W-:Y:S04]  /*2fe0*/  @P2 STG.E.U16 desc[UR36][R8.64+0x2], R75 ;  /* 0x0000024b08002986 */ /* 0x0001e8000c101524 */
[----:B------:R2:W3:Y:S01]  /*2ff0*/  @P1 LDG.E.LTC128B.U16 R89, desc[UR36][R64.64] ;  /* 0x0000002440591981 */ /* 0x0004e2000c1e1520 */
[----:B------:R-:W-:Y:S01]  /*3000*/  IMAD.SHL.U32 R7, R4, 0x10, RZ ;  /* 0x0000001004077824 */ /* 0x000fe200078e00ff */
[----:B------:R-:W-:Y:S01]  /*3010*/  IADD3 R84, P2, R10, R86, RZ ;  /* 0x000000560a547210 */ /* 0x000fe20007f5e0ff */
[----:B------:R-:W-:Y:S04]  /*3020*/  BSSY B1, `(.L_x_32) ;  /* 0x0000011000017945 */ /* 0x000fe80003800000 */
[----:B------:R-:W-:Y:S01]  /*3030*/  IMAD.X R85, R11, 0x1, R97, P2 ;  /* 0x000000010b557824 */ /* 0x000fe200010e0661 */
[----:B------:R-:W-:Y:S01]  /*3040*/  ISETP.GT.AND P2, PT, R3, 0x8, P3 ;  /* 0x000000080300780c */ /* 0x000fe20001f44270 */
[----:B------:R-:W-:-:S04]  /*3050*/  IMAD.WIDE.U32 R84, R23, R20, R84 ;  /* 0x0000001417547225 */ /* 0x000fc800078e0054 */
[----:B------:R-:W-:Y:S01]  /*3060*/  IMAD.IADD R85, R91, 0x1, R85 ;  /* 0x000000015b557824 */ /* 0x000fe200078e0255 */
[----:B--2---:R-:W-:-:S04]  /*3070*/  LEA R64, P5, R84, R14, 0x1 ;  /* 0x0000000e54407211 */ /* 0x004fc800078a08ff */
[----:B------:R-:W-:Y:S01]  /*3080*/  LEA.HI.X R65, R84, R15, R85, 0x1, P5 ;  /* 0x0000000f54417211 */ /* 0x000fe200028f0c55 */
[----:B---3--:R-:W-:-:S05]  /*3090*/  HADD2.F32 R74, -RZ, R89.H0_H0 ;  /* 0x20000059ff4a7230 */ /* 0x008fca0000004100 */
[----:B------:R-:W-:Y:S01]  /*30a0*/  FMUL R21, R74, R73 ;  /* 0x000000494a157220 */ /* 0x000fe20000400000 */
[----:B------:R-:W-:-:S03]  /*30b0*/  IADD3 R74, P4, R7, R8, RZ ;  /* 0x00000008074a7210 */ /* 0x000fc60007f9e0ff */
[----:B------:R-:W-:Y:S01]  /*30c0*/  FFMA R66, R66, R72, R21 ;  /* 0x0000004842427223 */ /* 0x000fe20000000015 */
[----:B------:R-:W-:-:S04]  /*30d0*/  SHF.L.U64.HI R21, R4, 0x4, R5 ;  /* 0x0000000404157819 */ /* 0x000fc80000010205 */
[----:B------:R-:W-:Y:S01]  /*30e0*/  F2FP.F16.F32.PACK_AB R66, RZ, R66 ;  /* 0x00000042ff42723e */ /* 0x000fe200000000ff */
[----:B0-----:R-:W-:-:S05]  /*30f0*/  IMAD.X R75, R21, 0x1, R9, P4 ;  /* 0x00000001154b7824 */ /* 0x001fca00020e0609 */
[----:B------:R0:W-:Y:S01]  /*3100*/  @P1 STG.E.U16 desc[UR36][R74.64], R66 ;  /* 0x000000424a001986 */ /* 0x0001e2000c101524 */
[----:B------:R-:W-:Y:S05]  /*3110*/  @!P2 BRA `(.L_x_33) ;  /* 0x000000000004a947 */ /* 0x000fea0003800000 */
[----:B------:R2:W5:Y:S02]  /*3120*/  LDG.E.LTC128B.U16 R89, desc[UR36][R64.64+0x2] ;  /* 0x0000022440597981 */ /* 0x000564000c1e1520 */
.L_x_33:
[----:B------:R-:W-:Y:S05]  /*3130*/  BSYNC B1 ;  /* 0x0000000000017941 */ /* 0x000fea0003800000 */
.L_x_32:
[----:B0----5:R-:W-:Y:S01]  /*3140*/  HADD2.F32 R66, -RZ, R89.H0_H0 ;  /* 0x20000059ff427230 */ /* 0x021fe20000004100 */
[----:B------:R-:W-:Y:S01]  /*3150*/  ISETP.GT.AND P1, PT, R6, 0x8, PT ;  /* 0x000000080600780c */ /* 0x000fe20003f24270 */
[----:B------:R-:W-:Y:S01]  /*3160*/  BSSY B1, `(.L_x_34) ;  /* 0x000000c000017945 */ /* 0x000fe20003800000 */
[----:B------:R-:W-:Y:S02]  /*3170*/  IMAD R87, R77, 0x78, RZ ;  /* 0x000000784d577824 */ /* 0x000fe400078e02ff */
[----:B------:R-:W-:Y:S01]  /*3180*/  FMUL R66, R66, R73 ;  /* 0x0000004942427220 */ /* 0x000fe20000400000 */
[----:B------:R-:W-:-:S03]  /*3190*/  ISETP.GT.AND P4, PT, R3, RZ, P1 ;  /* 0x000000ff0300720c */ /* 0x000fc60000f84270 */
[----:B------:R-:W-:Y:S01]  /*31a0*/  FFMA R66, R67, R72, R66 ;  /* 0x0000004843427223 */ /* 0x000fe20000000042 */
[----:B------:R-:W-:-:S04]  /*31b0*/  IMAD.MOV.U32 R67, RZ, RZ, R97 ;  /* 0x000000ffff437224 */ /* 0x000fc800078e0061 */
[----:B------:R-:W-:-:S04]  /*31c0*/  F2FP.F16.F32.PACK_AB R66, RZ, R66 ;  /* 0x00000042ff42723e */ /* 0x000fc800000000ff */
[----:B------:R-:W-:Y:S01]  /*31d0*/  PRMT R84, R66, 0x7610, R84 ;  /* 0x0000761042547816 */ /* 0x000fe20000000054 */
[----:B------:R-:W-:-:S04]  /*31e0*/  IMAD.MOV.U32 R66, RZ, RZ, R86 ;  /* 0x000000ffff427224 */ /* 0x000fc800078e0056 */
[----:B------:R0:W-:Y:S01]  /*31f0*/  @P2 STG.E.U16 desc[UR36][R74.64+0x2], R84 ;  /* 0x000002544a002986 */ /* 0x0001e2000c101524 */
[----:B------:R-:W-:Y:S05]  /*3200*/  @!P4 BRA `(.L_x_35) ;  /* 0x000000000004c947 */ /* 0x000fea0003800000 */
[----:B------:R3:W5:Y:S02]  /*3210*/  LDG.E.LTC128B.U16 R89, desc[UR36][R12.64+0x10] ;  /* 0x000010240c597981 */ /* 0x000764000c1e1520 */
.L_x_35:
[----:B------:R-:W-:Y:S05]  /*3220*/  BSYNC B1 ;  /* 0x0000000000017941 */ /* 0x000fea0003800000 */
.L_x_34:
[----:B0----5:R-:W-:Y:S01]  /*3230*/  HADD2.F32 R84, -RZ, R89.H0_H0 ;  /* 0x20000059ff547230 */ /* 0x021fe20000004100 */
[----:B------:R-:W-:Y:S01]  /*3240*/  BSSY B1, `(.L_x_36) ;  /* 0x000000d000017945 */ /* 0x000fe20003800000 */
[----:B------:R-:W-:-:S04]  /*3250*/  IMAD.WIDE.U32 R66, R76, 0x78, R66 ;  /* 0x000000784c427825 */ /* 0x000fc800078e0042 */
[----:B------:R-:W-:Y:S01]  /*3260*/  FMUL R77, R84, R73 ;  /* 0x00000049544d7220 */ /* 0x000fe20000400000 */
[----:B------:R-:W-:Y:S01]  /*3270*/  IMAD.IADD R97, R67, 0x1, R87 ;  /* 0x0000000143617824 */ /* 0x000fe200078e0257 */
[----:B------:R-:W-:Y:S02]  /*3280*/  IADD3 R84, P2, P5, R80, R66, R78 ;  /* 0x0000004250547210 */ /* 0x000fe40007d5e04e */
[----:B------:R-:W-:Y:S02]  /*3290*/  FFMA R77, R68, R72, R77 ;  /* 0x00000048444d7223 */ /* 0x000fe4000000004d */
[----:B------:R-:W-:Y:S02]  /*32a0*/  IADD3.X R85, R83, R97, R79, P2, P5 ;  /* 0x0000006153557210 */ /* 0x000fe400017ea44f */
[----:B------:R-:W-:Y:S02]  /*32b0*/  ISETP.GT.AND P2, PT, R6, 0x9, PT ;  /* 0x000000090600780c */ /* 0x000fe40003f44270 */
[----:B------:R-:W-:-:S02]  /*32c0*/  F2FP.F16.F32.PACK_AB R77, RZ, R77 ;  /* 0x0000004dff4d723e */ /* 0x000fc400000000ff */
[----:B------:R-:W-:-:S03]  /*32d0*/  ISETP.GT.AND P5, PT, R3, RZ, P2 ;  /* 0x000000ff0300720c */ /* 0x000fc600017a4270 */
[----:B------:R0:W-:Y:S10]  /*32e0*/  @P4 STG.E.U16 desc[UR36][R8.64+0x10], R77 ;  /* 0x0000104d08004986 */ /* 0x0001f4000c101524 */
[----:B------:R-:W-:Y:S05]  /*32f0*/  @!P5 BRA `(.L_x_37) ;  /* 0x000000000004d947 */ /* 0x000fea0003800000 */
[----:B------:R4:W5:Y:S02]  /*3300*/  LDG.E.LTC128B.U16 R89, desc[UR36][R12.64+0x12] ;  /* 0x000012240c597981 */ /* 0x000964000c1e1520 */
.L_x_37:
[----:B------:R-:W-:Y:S05]  /*3310*/  BSYNC B1 ;  /* 0x0000000000017941 */ /* 0x000fea0003800000 */
.L_x_36:
[----:B-----5:R-:W-:Y:S01]  /*3320*/  HADD2.F32 R68, -RZ, R89.H0_H0 ;  /* 0x20000059ff447230 */ /* 0x020fe20000004100 */
[----:B------:R-:W-:Y:S01]  /*3330*/  ISETP.GT.AND P4, PT, R3, 0x8, P1 ;  /* 0x000000080300780c */ /* 0x000fe20000f84270 */
[----:B------:R-:W-:Y:S03]  /*3340*/  BSSY B1, `(.L_x_38) ;  /* 0x0000007000017945 */ /* 0x000fe60003800000 */
[----:B------:R-:W-:-:S04]  /*3350*/  FMUL R68, R68, R73 ;  /* 0x0000004944447220 */ /* 0x000fc80000400000 */
[----:B------:R-:W-:-:S05]  /*3360*/  FFMA R68, R69, R72, R68 ;  /* 0x0000004845447223 */ /* 0x000fca0000000044 */
[----:B------:R-:W-:-:S05]  /*3370*/  F2FP.F16.F32.PACK_AB R68, RZ, R68 ;  /* 0x00000044ff44723e */ /* 0x000fca00000000ff */
[----:B------:R0:W-:Y:S01]  /*3380*/  @P5 STG.E.U16 desc[UR36][R8.64+0x12], R68 ;  /* 0x0000124408005986 */ /* 0x0001e2000c101524 */
[----:B------:R-:W-:Y:S05]  /*3390*/  @!P4 BRA `(.L_x_39) ;  /* 0x000000000004c947 */ /* 0x000fea0003800000 */
[----:B------:R0:W5:Y:S02]  /*33a0*/  LDG.E.LTC128B.U16 R89, desc[UR36][R64.64+0x10] ;  /* 0x0000102440597981 */ /* 0x000164000c1e1520 */
.L_x_39:
[----:B------:R-:W-:Y:S05]  /*33b0*/  BSYNC B1 ;  /* 0x0000000000017941 */ /* 0x000fea0003800000 */
.L_x_38:
[----:B0----5:R-:W-:Y:S01]  /*33c0*/  HADD2.F32 R68, -RZ, R89.H0_H0 ;  /* 0x20000059ff447230 */ /* 0x021fe20000004100 */
        /* <DEDUP_REMOVED lines=8> */
.L_x_41:
[----:B------:R-:W-:Y:S05]  /*3450*/  BSYNC B1 ;  /* 0x0000000000017941 */ /* 0x000fea0003800000 */
.L_x_40:
[----:B-----5:R-:W-:Y:S01]  /*3460*/  HADD2.F32 R68, -RZ, R89.H0_H0 ;  /* 0x20000059ff447230 */ /* 0x020fe20000004100 */
[----:B------:R-:W-:-:S04]  /*3470*/  IADD3 R67, P4, R80, R66, RZ ;  /* 0x0000004250437210 */ /* 0x000fc80007f9e0ff */
[----:B------:R-:W-:Y:S01]  /*3480*/  FMUL R68, R68, R73 ;  /* 0x0000004944447220 */ /* 0x000fe20000400000 */
[----:B------:R-:W-:Y:S01]  /*3490*/  IMAD.X R82, R97, 0x1, R83, P4 ;  /* 0x0000000161527824 */ /* 0x000fe200020e0653 */
[----:B------:R-:W-:Y:S02]  /*34a0*/  LEA R66, P4, R67, R14, 0x1 ;  /* 0x0000000e43427211 */ /* 0x000fe400078808ff */
[----:B------:R-:W-:Y:S02]  /*34b0*/  FFMA R68, R71, R72, R68 ;  /* 0x0000004847447223 */ /* 0x000fe40000000044 */
[----:B------:R-:W-:-:S03]  /*34c0*/  LEA.HI.X R67, R67, R15, R82, 0x1, P4 ;  /* 0x0000000f43437211 */ /* 0x000fc600020f0c52 */
[----:B------:R-:W-:-:S04]  /*34d0*/  F2FP.F16.F32.PACK_AB R68, RZ, R68 ;  /* 0x00000044ff44723e */ /* 0x000fc800000000ff */
[----:B0-----:R-:W-:-:S05]  /*34e0*/  PRMT R69, R68, 0x7610, R69 ;  /* 0x0000761044457816 */ /* 0x001fca0000000045 */
[----:B------:R0:W-:Y:S01]  /*34f0*/  @P5 STG.E.U16 desc[UR36][R74.64+0x12], R69 ;  /* 0x000012454a005986 */ /* 0x0001e2000c101524 */
[----:B------:R-:W-:-:S13]  /*3500*/  ISETP.GT.AND P5, PT, R3, 0x80, P0 ;  /* 0x000000800300780c */ /* 0x000fda00007a4270 */
[----:B------:R1:W2:Y:S01]  /*3510*/  @P5 LDG.E.LTC128B.U16 R89, desc[UR36][R66.64] ;  /* 0x0000002442595981 */ /* 0x0002a2000c1e1520 */
[----:B------:R-:W-:Y:S01]  /*3520*/  IMAD.WIDE.U32 R70, R76, 0x78, R78 ;  /* 0x000000784c467825 */ /* 0x000fe200078e004e */
[----:B------:R-:W-:Y:S03]  /*3530*/  BSSY B1, `(.L_x_42) ;  /* 0x0000016000017945 */ /* 0x000fe60003800000 */
[----:B------:R-:W-:Y:S02]  /*3540*/  IMAD.IADD R81, R87, 0x1, R71 ;  /* 0x0000000157517824 */ /* 0x000fe400078e0247 */
[----:B------:R-:W-:Y:S02]  /*3550*/  IMAD.MOV.U32 R80, RZ, RZ, R70 ;  /* 0x000000ffff507224 */ /* 0x000fe400078e0046 */
[----:B------:R-:W-:Y:S02]  /*3560*/  IMAD R87, R5, 0xf0, RZ ;  /* 0x000000f005577824 */ /* 0x000fe400078e02ff */
[----:B0-----:R-:W-:-:S03]  /*3570*/  IMAD.WIDE.U32 R68, R95, R76, R80 ;  /* 0x0000004c5f447225 */ /* 0x001fc600078e0050 */
[----:B------:R-:W-:-:S04]  /*3580*/  IADD3 R68, P4, R10, R68, RZ ;  /* 0x000000440a447210 */ /* 0x000fc80007f9e0ff */
[----:B------:R-:W-:-:S03]  /*3590*/  IADD3.X R69, R11, R93, R69, P4, !PT ;  /* 0x0000005d0b457210 */ /* 0x000fc600027fe445 */
[----:B------:R-:W-:-:S04]  /*35a0*/  IMAD.WIDE.U32 R68, R23, R20, R68 ;  /* 0x0000001417447225 */ /* 0x000fc800078e0044 */
[----:B------:R-:W-:Y:S01]  /*35b0*/  IMAD.IADD R5, R91, 0x1, R69 ;  /* 0x000000015b057824 */ /* 0x000fe200078e0245 */
[----:B-1----:R-:W-:-:S04]  /*35c0*/  LEA R66, P4, R68, R14, 0x1 ;  /* 0x0000000e44427211 */ /* 0x002fc800078808ff */
[----:B------:R-:W-:Y:S02]  /*35d0*/  LEA.HI.X R67, R68, R15, R5, 0x1, P4 ;  /* 0x0000000f44437211 */ /* 0x000fe400020f0c05 */
[----:B------:R-:W-:Y:S01]  /*35e0*/  ISETP.GT.AND P4, PT, R3, 0x80, P3 ;  /* 0x000000800300780c */ /* 0x000fe20001f84270 */
[----:B--2---:R-:W-:-:S05]  /*35f0*/  HADD2.F32 R82, -RZ, R89.H0_H0 ;  /* 0x20000059ff527230 */ /* 0x004fca0000004100 */
[----:B------:R-:W-:Y:S01]  /*3600*/  FMUL R77, R82, R73 ;  /* 0x00000049524d7220 */ /* 0x000fe20000400000 */
[----:B------:R-:W-:-:S04]  /*3610*/  IMAD.WIDE.U32 R82, R4, 0xf0, R74 ;  /* 0x000000f004527825 */ /* 0x000fc800078e004a */
[----:B------:R-:W-:Y:S01]  /*3620*/  FFMA R77, R56, R72, R77 ;  /* 0x00000048384d7223 */ /* 0x000fe2000000004d */
[----:B------:R-:W-:Y:S02]  /*3630*/  IMAD.IADD R69, R83, 0x1, R87 ;  /* 0x0000000153457824 */ /* 0x000fe400078e0257 */
[----:B------:R-:W-:Y:S02]  /*3640*/  @P5 IMAD.MOV.U32 R68, RZ, RZ, R82 ;  /* 0x000000ffff445224 */ /* 0x000fe400078e0052 */
[----:B------:R-:W-:-:S05]  /*3650*/  F2FP.F16.F32.PACK_AB R77, RZ, R77 ;  /* 0x0000004dff4d723e */ /* 0x000fca00000000ff */
[----:B------:R0:W-:Y:S01]  /*3660*/  @P5 STG.E.U16 desc[UR36][R68.64], R77 ;  /* 0x0000004d44005986 */ /* 0x0001e2000c101524 */
[----:B------:R-:W-:Y:S05]  /*3670*/  @!P4 BRA `(.L_x_43) ;  /* 0x000000000004c947 */ /* 0x000fea0003800000 */
[----:B------:R1:W5:Y:S02]  /*3680*/  LDG.E.LTC128B.U16 R89, desc[UR36][R66.64+0x2] ;  /* 0x0000022442597981 */ /* 0x000364000c1e1520 */
.L_x_43:
[----:B------:R-:W-:Y:S05]  /*3690*/  BSYNC B1 ;  /* 0x0000000000017941 */ /* 0x000fea0003800000 */
.L_x_42:
[----:B-----5:R-:W-:Y:S01]  /*36a0*/  HADD2.F32 R56, -RZ, R89.H0_H0 ;  /* 0x20000059ff387230 */ /* 0x020fe20000004100 */
[----:B------:R-:W-:Y:S01]  /*36b0*/  IADD3 R70, P5, R78, R70, RZ ;  /* 0x000000464e467210 */ /* 0x000fe20007fbe0ff */
[----:B------:R-:W-:Y:S01]  /*36c0*/  @P4 IMAD.MOV.U32 R78, RZ, RZ, R82 ;  /* 0x000000ffff4e4224 */ /* 0x000fe200078e0052 */
[----:B------:R-:W-:Y:S01]  /*36d0*/  ISETP.GT.AND P0, PT, R3, 0x88, P0 ;  /* 0x000000880300780c */ /* 0x000fe20000704270 */
[----:B------:R-:W-:Y:S01]  /*36e0*/  BSSY B1, `(.L_x_44) ;  /* 0x000000e000017945 */ /* 0x000fe20003800000 */
[----:B------:R-:W-:Y:S01]  /*36f0*/  FMUL R56, R56, R73 ;  /* 0x0000004938387220 */ /* 0x000fe20000400000 */
[----:B------:R-:W-:Y:S02]  /*3700*/  IMAD.X R71, R81, 0x1, R79, P5 ;  /* 0x0000000151477824 */ /* 0x000fe400028e064f */
[----:B------:R-:W-:Y:S02]  /*3710*/  @P4 IMAD.MOV.U32 R79, RZ, RZ, R69 ;  /* 0x000000ffff4f4224 */ /* 0x000fe400078e0045 */
[----:B------:R-:W-:Y:S01]  /*3720*/  FFMA R56, R57, R72, R56 ;  /* 0x0000004839387223 */ /* 0x000fe20000000038 */
[----:B0-----:R-:W-:-:S04]  /*3730*/  IMAD.WIDE.U32 R76, R95, R76, R70 ;  /* 0x0000004c5f4c7225 */ /* 0x001fc800078e0046 */
[----:B------:R-:W-:Y:S02]  /*3740*/  F2FP.F16.F32.PACK_AB R56, RZ, R56 ;  /* 0x00000038ff38723e */ /* 0x000fe400000000ff */
[----:B------:R-:W-:Y:S02]  /*3750*/  IADD3 R70, P5, R10, R76, RZ ;  /* 0x0000004c0a467210 */ /* 0x000fe40007fbe0ff */
[----:B------:R-:W-:-:S05]  /*3760*/  PRMT R5, R56, 0x7610, R5 ;  /* 0x0000761038057816 */ /* 0x000fca0000000005 */
[----:B------:R0:W-:Y:S01]  /*3770*/  @P4 STG.E.U16 desc[UR36][R78.64+0x2], R5 ;  /* 0x000002054e004986 */ /* 0x0001e2000c101524 */
[----:B------:R-:W-:-:S04]  /*3780*/  LEA R56, P4, R84, R14, 0x1 ;  /* 0x0000000e54387211 */ /* 0x000fc800078808ff */
[----:B------:R-:W-:Y:S01]  /*3790*/  LEA.HI.X R57, R84, R15, R85, 0x1, P4 ;  /* 0x0000000f54397211 */ /* 0x000fe200020f0c55 */
[----:B------:R-:W-:Y:S08]  /*37a0*/  @!P0 BRA `(.L_x_45) ;  /* 0x0000000000048947 */ /* 0x000ff00003800000 */
[----:B------:R2:W5:Y:S02]  /*37b0*/  LDG.E.LTC128B.U16 R89, desc[UR36][R56.64] ;  /* 0x0000002438597981 */ /* 0x000564000c1e1520 */
.L_x_45:
[----:B------:R-:W-:Y:S05]  /*37c0*/  BSYNC B1 ;  /* 0x0000000000017941 */ /* 0x000fea0003800000 */
.L_x_44:
[----:B-----5:R-:W-:Y:S01]  /*37d0*/  HADD2.F32 R10, -RZ, R89.H0_H0 ;  /* 0x20000059ff0a7230 */ /* 0x020fe20000004100 */
[----:B------:R-:W-:Y:S01]  /*37e0*/  IADD3.X R71, R11, R93, R77, P5, !PT ;  /* 0x0000005d0b477210 */ /* 0x000fe20002ffe44d */
[----:B------:R-:W-:Y:S01]  /*37f0*/  BSSY B1, `(.L_x_46) ;  /* 0x000000e000017945 */ /* 0x000fe20003800000 */
[----:B------:R-:W-:Y:S02]  /*3800*/  ISETP.GT.AND P3, PT, R3, 0x88, P3 ;  /* 0x000000880300780c */ /* 0x000fe40001f64270 */
[----:B0-----:R-:W-:Y:S01]  /*3810*/  FMUL R5, R10, R73 ;  /* 0x000000490a057220 */ /* 0x001fe20000400000 */
[----:B------:R-:W-:Y:S01]  /*3820*/  IADD3 R10, P4, R7, R82, RZ ;  /* 0x00000052070a7210 */ /* 0x000fe20007f9e0ff */
[----:B--2---:R-:W-:-:S04]  /*3830*/  IMAD.WIDE.U32 R56, R23, R20, R70 ;  /* 0x0000001417387225 */ /* 0x004fc800078e0046 */
[----:B------:R-:W-:Y:S01]  /*3840*/  FFMA R5, R58, R72, R5 ;  /* 0x000000483a057223 */ /* 0x000fe20000000005 */
[----:B------:R-:W-:Y:S01]  /*3850*/  IMAD.X R11, R69, 0x1, R21, P4 ;  /* 0x00000001450b7824 */ /* 0x000fe200020e0615 */
[----:B------:R-:W-:Y:S01]  /*3860*/  LEA R14, P5, R56, R14, 0x1 ;  /* 0x0000000e380e7211 */ /* 0x000fe200078a08ff */
[----:B------:R-:W-:Y:S02]  /*3870*/  IMAD.IADD R20, R91, 0x1, R57 ;  /* 0x000000015b147824 */ /* 0x000fe400078e0239 */
[----:B------:R-:W-:-:S03]  /*3880*/  F2FP.F16.F32.PACK_AB R5, RZ, R5 ;  /* 0x00000005ff05723e */ /* 0x000fc600000000ff */
[----:B------:R-:W-:Y:S02]  /*3890*/  LEA.HI.X R15, R56, R15, R20, 0x1, P5 ;  /* 0x0000000f380f7211 */ /* 0x000fe400028f0c14 */
[----:B------:R0:W-:Y:S01]  /*38a0*/  @P0 STG.E.U16 desc[UR36][R10.64], R5 ;  /* 0x000000050a000986 */ /* 0x0001e2000c101524 */
[----:B------:R-:W-:Y:S05]  /*38b0*/  @!P3 BRA `(.L_x_47) ;  /* 0x000000000004b947 */ /* 0x000fea0003800000 */
[----:B------:R2:W5:Y:S02]  /*38c0*/  LDG.E.LTC128B.U16 R89, desc[UR36][R14.64+0x2] ;  /* 0x000002240e597981 */ /* 0x000564000c1e1520 */
.L_x_47:
[----:B------:R-:W-:Y:S05]  /*38d0*/  BSYNC B1 ;  /* 0x0000000000017941 */ /* 0x000fea0003800000 */
.L_x_46:
        /* <DEDUP_REMOVED lines=9> */
.L_x_49:
[----:B------:R-:W-:Y:S05]  /*3970*/  BSYNC B1 ;  /* 0x0000000000017941 */ /* 0x000fea0003800000 */
.L_x_48:
[----:B0----5:R-:W-:Y:S01]  /*3980*/  HADD2.F32 R20, -RZ, R89.H0_H0 ;  /* 0x20000059ff147230 */ /* 0x021fe20000004100 */
[----:B------:R-:W-:Y:S01]  /*3990*/  ISETP.GT.AND P3, PT, R3, 0x80, P2 ;  /* 0x000000800300780c */ /* 0x000fe20001764270 */
[----:B------:R-:W-:Y:S01]  /*39a0*/  @P0 IMAD.MOV.U32 R56, RZ, RZ, R82 ;  /* 0x000000ffff380224 */ /* 0x000fe200078e0052 */
[----:B------:R-:W-:Y:S01]  /*39b0*/  BSSY B1, `(.L_x_50) ;  /* 0x0000008000017945 */ /* 0x000fe20003800000 */
[----:B------:R-:W-:Y:S02]  /*39c0*/  @P0 IMAD.MOV.U32 R57, RZ, RZ, R69 ;  /* 0x000000ffff390224 */ /* 0x000fe400078e0045 */
[----:B------:R-:W-:-:S04]  /*39d0*/  FMUL R5, R20, R73 ;  /* 0x0000004914057220 */ /* 0x000fc80000400000 */
[----:B------:R-:W-:-:S05]  /*39e0*/  FFMA R5, R60, R72, R5 ;  /* 0x000000483c057223 */ /* 0x000fca0000000005 */
[----:B------:R-:W-:-:S05]  /*39f0*/  F2FP.F16.F32.PACK_AB R5, RZ, R5 ;  /* 0x00000005ff05723e */ /* 0x000fca00000000ff */
[----:B------:R0:W-:Y:S01]  /*3a00*/  @P0 STG.E.U16 desc[UR36][R56.64+0x10], R5 ;  /* 0x0000100538000986 */ /* 0x0001e2000c101524 */
[----:B------:R-:W-:Y:S05]  /*3a10*/  @!P3 BRA `(.L_x_51) ;  /* 0x000000000004b947 */ /* 0x000fea0003800000 */
[----:B------:R0:W5:Y:S02]  /*3a20*/  LDG.E.LTC128B.U16 R89, desc[UR36][R66.64+0x12] ;  /* 0x0000122442597981 */ /* 0x000164000c1e1520 */
.L_x_51:
[----:B------:R-:W-:Y:S05]  /*3a30*/  BSYNC B1 ;  /* 0x0000000000017941 */ /* 0x000fea0003800000 */
.L_x_50:
[----:B-----5:R-:W-:Y:S01]  /*3a40*/  HADD2.F32 R20, -RZ, R89.H0_H0 ;  /* 0x20000059ff147230 */ /* 0x020fe20000004100 */
[----:B------:R-:W-:Y:S01]  /*3a50*/  ISETP.GT.AND P1, PT, R3, 0x88, P1 ;  /* 0x000000880300780c */ /* 0x000fe20000f24270 */
[----:B------:R-:W-:Y:S01]  /*3a60*/  @P3 IMAD.MOV.U32 R68, RZ, RZ, R82 ;  /* 0x000000ffff443224 */ /* 0x000fe200078e0052 */
[----:B------:R-:W-:Y:S02]  /*3a70*/  BSSY B1, `(.L_x_52) ;  /* 0x0000007000017945 */ /* 0x000fe40003800000 */
[----:B------:R-:W-:-:S04]  /*3a80*/  FMUL R20, R20, R73 ;  /* 0x0000004914147220 */ /* 0x000fc80000400000 */
[----:B------:R-:W-:-:S05]  /*3a90*/  FFMA R20, R61, R72, R20 ;  /* 0x000000483d147223 */ /* 0x000fca0000000014 */
[----:B------:R-:W-:-:S05]  /*3aa0*/  F2FP.F16.F32.PACK_AB R20, RZ, R20 ;  /* 0x00000014ff14723e */ /* 0x000fca00000000ff */
[----:B------:R0:W-:Y:S01]  /*3ab0*/  @P3 STG.E.U16 desc[UR36][R68.64+0x12], R20 ;  /* 0x0000121444003986 */ /* 0x0001e2000c101524 */
[----:B------:R-:W-:Y:S05]  /*3ac0*/  @!P1 BRA `(.L_x_53) ;  /* 0x0000000000049947 */ /* 0x000fea0003800000 */
[----:B------:R0:W5:Y:S02]  /*3ad0*/  LDG.E.LTC128B.U16 R89, desc[UR36][R14.64+0x10] ;  /* 0x000010240e597981 */ /* 0x000164000c1e1520 */
.L_x_53:
[----:B------:R-:W-:Y:S05]  /*3ae0*/  BSYNC B1 ;  /* 0x0000000000017941 */ /* 0x000fea0003800000 */
.L_x_52:
        /* <DEDUP_REMOVED lines=9> */
.L_x_55:
[----:B------:R-:W-:Y:S05]  /*3b80*/  BSYNC B1 ;  /* 0x0000000000017941 */ /* 0x000fea0003800000 */
.L_x_54:
[----:B-----5:R-:W-:Y:S01]  /*3b90*/  HADD2.F32 R20, -RZ, R89.H0_H0 ;  /* 0x20000059ff147230 */ /* 0x020fe20000004100 */
[----:B------:R-:W-:Y:S01]  /*3ba0*/  ISETP.GT.AND P3, PT, R6, 0x10, PT ;  /* 0x000000100600780c */ /* 0x000fe20003f64270 */
[----:B------:R-:W-:Y:S03]  /*3bb0*/  BSSY B1, `(.L_x_56) ;  /* 0x0000008000017945 */ /* 0x000fe60003800000 */
[----:B------:R-:W-:Y:S01]  /*3bc0*/  FMUL R20, R20, R73 ;  /* 0x0000004914147220 */ /* 0x000fe20000400000 */
[----:B------:R-:W-:-:S03]  /*3bd0*/  ISETP.GT.AND P0, PT, R3, RZ, P3 ;  /* 0x000000ff0300720c */ /* 0x000fc60001f04270 */
[----:B------:R-:W-:-:S05]  /*3be0*/  FFMA R20, R63, R72, R20 ;  /* 0x000000483f147223 */ /* 0x000fca0000000014 */
[----:B------:R-:W-:-:S05]  /*3bf0*/  F2FP.F16.F32.PACK_AB R20, RZ, R20 ;  /* 0x00000014ff14723e */ /* 0x000fca00000000ff */
[----:B------:R0:W-:Y:S01]  /*3c00*/  @P2 STG.E.U16 desc[UR36][R10.64+0x12], R20 ;  /* 0x000012140a002986 */ /* 0x0001e2000c101524 */
[----:B------:R-:W-:Y:S05]  /*3c10*/  @!P0 BRA `(.L_x_57) ;  /* 0x0000000000048947 */ /* 0x000fea0003800000 */
[----:B------:R0:W5:Y:S02]  /*3c20*/  LDG.E.LTC128B.U16 R89, desc[UR36][R12.64+0x20] ;  /* 0x000020240c597981 */ /* 0x000164000c1e1520 */
.L_x_57:
[----:B------:R-:W-:Y:S05]  /*3c30*/  BSYNC B1 ;  /* 0x0000000000017941 */ /* 0x000fea0003800000 */
.L_x_56:
[----:B0----5:R-:W-:Y:S01]  /*3c40*/  HADD2.F32 R10, -RZ, R89.H0_H0 ;  /* 0x20000059ff0a7230 */ /* 0x021fe20000004100 */
        /* <DEDUP_REMOVED lines=9> */
.L_x_59:
[----:B------:R-:W-:Y:S05]  /*3ce0*/  BSYNC B1 ;  /* 0x0000000000017941 */ /* 0x000fea0003800000 */
.L_x_58:
        /* <DEDUP_REMOVED lines=9> */
.L_x_61:
[----:B------:R-:W-:Y:S05]  /*3d80*/  BSYNC B1 ;  /* 0x0000000000017941 */ /* 0x000fea0003800000 */
.L_x_60:
        /* <DEDUP_REMOVED lines=9> */
.L_x_63:
[----:B------:R-:W-:Y:S05]  /*3e20*/  BSYNC B1 ;  /* 0x0000000000017941 */ /* 0x000fea0003800000 */
.L_x_62:
        /* <DEDUP_REMOVED lines=10> */
.L_x_65:
[----:B------:R-:W-:Y:S05]  /*3ed0*/  BSYNC B1 ;  /* 0x0000000000017941 */ /* 0x000fea0003800000 */
.L_x_64:
        /* <DEDUP_REMOVED lines=10> */
.L_x_67:
[----:B------:R-:W-:Y:S05]  /*3f80*/  BSYNC B1 ;  /* 0x0000000000017941 */ /* 0x000fea0003800000 */
.L_x_66:
        /* <DEDUP_REMOVED lines=9> */
.L_x_69:
[----:B------:R-:W-:Y:S05]  /*4020*/  BSYNC B1 ;  /* 0x0000000000017941 */ /* 0x000fea0003800000 */
.L_x_68:
        /* <DEDUP_REMOVED lines=9> */
.L_x_71:
[----:B------:R-:W-:Y:S05]  /*40c0*/  BSYNC B1 ;  /* 0x0000000000017941 */ /* 0x000fea0003800000 */
.L_x_70:
        /* <DEDUP_REMOVED lines=9> */
.L_x_73:
[----:B------:R-:W-:Y:S05]  /*4160*/  BSYNC B1 ;  /* 0x0000000000017941 */ /* 0x000fea0003800000 */
.L_x_72:
[----:B0----5:R-:W-:Y:S01]  /*4170*/  HADD2.F32 R10, -RZ, R89.H0_H0 ;  /* 0x20000059ff0a7230 */ /* 0x021fe20000004100 */
[----:B------:R-:W-:Y:S01]  /*4180*/  ISETP.GT.AND P4, PT, R3, 0x80, P2 ;  /* 0x000000800300780c */ /* 0x000fe20001784270 */
[----:B------:R-:W-:Y:S03]  /*4190*/  BSSY B1, `(.L_x_74) ;  /* 0x000000b000017945 */ /* 0x000fe60003800000 */
[----:B------:R-:W-:Y:S01]  /*41a0*/  FMUL R5, R10, R73 ;  /* 0x000000490a057220 */ /* 0x000fe20000400000 */
[----:B------:R-:W-:-:S04]  /*41b0*/  IMAD.WIDE.U32 R10, R4, 0xf0, R74 ;  /* 0x000000f0040a7825 */ /* 0x000fc800078e004a */
[----:B------:R-:W-:-:S05]  /*41c0*/  FFMA R5, R40, R72, R5 ;  /* 0x0000004828057223 */ /* 0x000fca0000000005 */
[----:B------:R-:W-:Y:S01]  /*41d0*/  F2FP.F16.F32.PACK_AB R4, RZ, R5 ;  /* 0x00000005ff04723e */ /* 0x000fe200000000ff */
[----:B------:R-:W-:-:S03]  /*41e0*/  IMAD.IADD R5, R87, 0x1, R11 ;  /* 0x0000000157057824 */ /* 0x000fc600078e020b */
[----:B------:R-:W-:Y:S01]  /*41f0*/  PRMT R20, R4, 0x7610, R20 ;  /* 0x0000761004147816 */ /* 0x000fe20000000014 */
[----:B------:R-:W-:-:S05]  /*4200*/  IMAD.MOV.U32 R4, RZ, RZ, R10 ;  /* 0x000000ffff047224 */ /* 0x000fca00078e000a */
[----:B------:R0:W-:Y:S01]  /*4210*/  @P5 STG.E.U16 desc[UR36][R4.64+0x20], R20 ;  /* 0x0000201404005986 */ /* 0x0001e2000c101524 */
[----:B------:R-:W-:Y:S05]  /*4220*/  @!P4 BRA `(.L_x_75) ;  /* 0x000000000004c947 */ /* 0x000fea0003800000 */
[----:B------:R0:W5:Y:S02]  /*4230*/  LDG.E.LTC128B.U16 R89, desc[UR36][R66.64+0x22] ;  /* 0x0000222442597981 */ /* 0x000164000c1e1520 */
.L_x_75:
[----:B------:R-:W-:Y:S05]  /*4240*/  BSYNC B1 ;  /* 0x0000000000017941 */ /* 0x000fea0003800000 */
.L_x_74:
        /* <DEDUP_REMOVED lines=9> */
.L_x_77:
[----:B------:R-:W-:Y:S05]  /*42e0*/  BSYNC B1 ;  /* 0x0000000000017941 */ /* 0x000fea0003800000 */
.L_x_76:
[----:B0----5:R-:W-:Y:S01]  /*42f0*/  HADD2.F32 R20, -RZ, R89.H0_H0 ;  /* 0x20000059ff147230 */ /* 0x021fe20000004100 */
[----:B------:R-:W-:Y:S01]  /*4300*/  IADD3 R10, P4, R7, R10, RZ ;  /* 0x0000000a070a7210 */ /* 0x000fe20007f9e0ff */
[----:B------:R-:W-:Y:S01]  /*4310*/  BSSY B1, `(.L_x_78) ;  /* 0x0000009000017945 */ /* 0x000fe20003800000 */
[----:B------:R-:W-:Y:S02]  /*4320*/  ISETP.GT.AND P2, PT, R3, 0x88, P2 ;  /* 0x000000880300780c */ /* 0x000fe40001744270 */
[----:B------:R-:W-:-:S04]  /*4330*/  FMUL R11, R20, R73 ;  /* 0x00000049140b7220 */ /* 0x000fc80000400000 */
[----:B------:R-:W-:-:S05]  /*4340*/  FFMA R11, R42, R72, R11 ;  /* 0x000000482a0b7223 */ /* 0x000fca000000000b */
[----:B------:R-:W-:Y:S01]  /*4350*/  F2FP.F16.F32.PACK_AB R7, RZ, R11 ;  /* 0x0000000bff07723e */ /* 0x000fe200000000ff */
[----:B------:R-:W-:-:S05]  /*4360*/  IMAD.X R11, R21, 0x1, R5, P4 ;  /* 0x00000001150b7824 */ /* 0x000fca00020e0605 */
[----:B------:R0:W-:Y:S01]  /*4370*/  @P3 STG.E.U16 desc[UR36][R10.64+0x20], R7 ;  /* 0x000020070a003986 */ /* 0x0001e2000c101524 */
[----:B------:R-:W-:Y:S05]  /*4380*/  @!P2 BRA `(.L_x_79) ;  /* 0x000000000004a947 */ /* 0x000fea0003800000 */
[----:B------:R0:W5:Y:S02]  /*4390*/  LDG.E.LTC128B.U16 R89, desc[UR36][R14.64+0x22] ;  /* 0x000022240e597981 */ /* 0x000164000c1e1520 */
.L_x_79:
[----:B------:R-:W-:Y:S05]  /*43a0*/  BSYNC B1 ;  /* 0x0000000000017941 */ /* 0x000fea0003800000 */
.L_x_78:
        /* <DEDUP_REMOVED lines=9> */
.L_x_81:
[----:B------:R-:W-:Y:S05]  /*4440*/  BSYNC B1 ;  /* 0x0000000000017941 */ /* 0x000fea0003800000 */
.L_x_80:
        /* <DEDUP_REMOVED lines=9> */
.L_x_83:
[----:B------:R-:W-:Y:S05]  /*44e0*/  BSYNC B1 ;  /* 0x0000000000017941 */ /* 0x000fea0003800000 */
.L_x_82:
        /* <DEDUP_REMOVED lines=9> */
.L_x_85:
[----:B------:R-:W-:Y:S05]  /*4580*/  BSYNC B1 ;  /* 0x0000000000017941 */ /* 0x000fea0003800000 */
.L_x_84:
        /* <DEDUP_REMOVED lines=9> */
.L_x_87:
[----:B------:R-:W-:Y:S05]  /*4620*/  BSYNC B1 ;  /* 0x0000000000017941 */ /* 0x000fea0003800000 */
.L_x_86:
        /* <DEDUP_REMOVED lines=10> */
.L_x_89:
[----:B------:R-:W-:Y:S05]  /*46d0*/  BSYNC B1 ;  /* 0x0000000000017941 */ /* 0x000fea0003800000 */
.L_x_88:
        /* <DEDUP_REMOVED lines=10> */
.L_x_91:
[----:B------:R-:W-:Y:S05]  /*4780*/  BSYNC B1 ;  /* 0x0000000000017941 */ /* 0x000fea0003800000 */
.L_x_90:
        /* <DEDUP_REMOVED lines=9> */
.L_x_93:
[----:B------:R-:W-:Y:S05]  /*4820*/  BSYNC B1 ;  /* 0x0000000000017941 */ /* 0x000fea0003800000 */
.L_x_92:
        /* <DEDUP_REMOVED lines=9> */
.L_x_95:
[----:B------:R-:W-:Y:S05]  /*48c0*/  BSYNC B1 ;  /* 0x0000000000017941 */ /* 0x000fea0003800000 */
.L_x_94:
        /* <DEDUP_REMOVED lines=10> */
.L_x_97:
[----:B------:R-:W-:Y:S05]  /*4970*/  BSYNC B1 ;  /* 0x0000000000017941 */ /* 0x000fea0003800000 */
.L_x_96:
        /* <DEDUP_REMOVED lines=10> */
.L_x_99:
[----:B------:R-:W-:Y:S05]  /*4a20*/  BSYNC B1 ;  /* 0x0000000000017941 */ /* 0x000fea0003800000 */
.L_x_98:
        /* <DEDUP_REMOVED lines=9> */
.L_x_101:
[----:B------:R-:W-:Y:S05]  /*4ac0*/  BSYNC B1 ;  /* 0x0000000000017941 */ /* 0x000fea0003800000 */
.L_x_100:
        /* <DEDUP_REMOVED lines=9> */
.L_x_103:
[----:B------:R-:W-:Y:S05]  /*4b60*/  BSYNC B1 ;  /* 0x0000000000017941 */ /* 0x000fea0003800000 */
.L_x_102:
        /* <DEDUP_REMOVED lines=9> */
.L_x_105:
[----:B------:R-:W-:Y:S05]  /*4c00*/  BSYNC B1 ;  /* 0x0000000000017941 */ /* 0x000fea0003800000 */
.L_x_104:
        /* <DEDUP_REMOVED lines=9> */
.L_x_107:
[----:B------:R-:W-:Y:S05]  /*4ca0*/  BSYNC B1 ;  /* 0x0000000000017941 */ /* 0x000fea0003800000 */
.L_x_106:
        /* <DEDUP_REMOVED lines=9> */
.L_x_109:
[----:B------:R-:W-:Y:S05]  /*4d40*/  BSYNC B1 ;  /* 0x0000000000017941 */ /* 0x000fea0003800000 */
.L_x_108:
        /* <DEDUP_REMOVED lines=9> */
.L_x_111:
[----:B------:R-:W-:Y:S05]  /*4de0*/  BSYNC B1 ;  /* 0x0000000000017941 */ /* 0x000fea0003800000 */
.L_x_110:
        /* <DEDUP_REMOVED lines=9> */
.L_x_113:
[----:B------:R-:W-:Y:S05]  /*4e80*/  BSYNC B1 ;  /* 0x0000000000017941 */ /* 0x000fea0003800000 */
.L_x_112:
        /* <DEDUP_REMOVED lines=9> */
.L_x_115:
[----:B------:R-:W-:Y:S05]  /*4f20*/  BSYNC B1 ;  /* 0x0000000000017941 */ /* 0x000fea0003800000 */
.L_x_114:
        /* <DEDUP_REMOVED lines=9> */
.L_x_117:
[----:B------:R-:W-:Y:S05]  /*4fc0*/  BSYNC B1 ;  /* 0x0000000000017941 */ /* 0x000fea0003800000 */
.L_x_116:
        /* <DEDUP_REMOVED lines=9> */
.L_x_119:
[----:B------:R-:W-:Y:S05]  /*5060*/  BSYNC B1 ;  /* 0x0000000000017941 */ /* 0x000fea0003800000 */
.L_x_118:
[----:B------:R-:W-:Y:S05]  /*5070*/  @!P0 BRA `(.L_x_120) ;  /* 0x0000000c00a08947 */ /* 0x000fea0003800000 */
[----:B-----5:R-:W-:-:S05]  /*5080*/  HADD2.F32 R4, -RZ, R89.H0_H0 ;  /* 0x20000059ff047230 */ /* 0x020fca0000004100 */
[----:B------:R-:W-:-:S04]  /*5090*/  FMUL R4, R4, R73 ;  /* 0x0000004904047220 */ /* 0x000fc80000400000 */
[----:B------:R-:W-:-:S05]  /*50a0*/  FFMA R4, R31, R72, R4 ;  /* 0x000000481f047223 */ /* 0x000fca0000000004 */
[----:B------:R-:W-:-:S05]  /*50b0*/  F2FP.F16.F32.PACK_AB R4, RZ, R4 ;  /* 0x00000004ff04723e */ /* 0x000fca00000000ff */
[----:B------:R0:W-:Y:S01]  /*50c0*/  STG.E.U16 desc[UR36][R10.64+0x52], R4 ;  /* 0x000052040a007986 */ /* 0x0001e2000c101524 */
[----:B------:R-:W-:Y:S05]  /*50d0*/  BRA `(.L_x_120) ;  /* 0x0000000c00887947 */ /* 0x000fea0003800000 */
.L_x_29:
[----:B------:R-:W-:Y:S01]  /*50e0*/  ULDC.64 UR4, c[0x0][0x5c0] ;  /* 0x0001700000047ab9 */ /* 0x000fe20000000a00 */
[-C--:B------:R-:W-:Y:S01]  /*50f0*/  FMUL R64, R64, R72.reuse ;  /* 0x0000004840407220 */ /* 0x080fe20000400000 */
[----:B------:R-:W-:Y:S01]  /*5100*/  LEA R8, P2, R78, UR4, 0x1 ;  /* 0x000000044e087c11 */ /* 0x000fe2000f8408ff */
[----:B------:R-:W-:Y:S01]  /*5110*/  IMAD.SHL.U32 R23, R4, 0x10, RZ ;  /* 0x0000001004177824 */ /* 0x000fe200078e00ff */
[----:B------:R-:W-:Y:S01]  /*5120*/  ISETP.GT.AND P3, PT, R6, 0x1, PT ;  /* 0x000000010600780c */ /* 0x000fe20003f64270 */
[----:B------:R-:W-:Y:S01]  /*5130*/  FMUL R65, R65, R72 ;  /* 0x0000004841417220 */ /* 0x000fe20000400000 */
[----:B------:R-:W-:Y:S01]  /*5140*/  F2FP.F16.F32.PACK_AB R64, RZ, R64 ;  /* 0x00000040ff40723e */ /* 0x000fe200000000ff */
[-C--:B------:R-:W-:Y:S01]  /*5150*/  FMUL R67, R67, R72.reuse ;  /* 0x0000004843437220 */ /* 0x080fe20000400000 */
[----:B------:R-:W-:Y:S01]  /*5160*/  LEA.HI.X R9, R78, UR5, R85, 0x1, P2 ;  /* 0x000000054e097c11 */ /* 0x000fe200090f0c55 */
[-C--:B------:R-:W-:Y:S01]  /*5170*/  FMUL R66, R66, R72.reuse ;  /* 0x0000004842427220 */ /* 0x080fe20000400000 */
[----:B------:R-:W-:Y:S01]  /*5180*/  ISETP.GT.AND P2, PT, R3, RZ, P3 ;  /* 0x000000ff0300720c */ /* 0x000fe20001f44270 */
[-C--:B------:R-:W-:Y:S01]  /*5190*/  FMUL R69, R69, R72.reuse ;  /* 0x0000004845457220 */ /* 0x080fe20000400000 */
[----:B------:R-:W-:Y:S01]  /*51a0*/  SHF.L.U64.HI R7, R4, 0x4, R5 ;  /* 0x0000000404077819 */ /* 0x000fe20000010205 */
[----:B------:R-:W-:Y:S01]  /*51b0*/  @P1 STG.E.U16 desc[UR36][R8.64], R64 ;  /* 0x0000004008001986 */ /* 0x000fe2000c101524 */
[----:B------:R-:W-:Y:S01]  /*51c0*/  ISETP.GT.AND P1, PT, R3, 0x8, P3 ;  /* 0x000000080300780c */ /* 0x000fe20001f24270 */
[----:B------:R-:W-:Y:S01]  /*51d0*/  FMUL R68, R68, R72 ;  /* 0x0000004844447220 */ /* 0x000fe20000400000 */
[----:B------:R-:W-:Y:S01]  /*51e0*/  IADD3 R14, P4, R23, R8, RZ ;  /* 0x00000008170e7210 */ /* 0x000fe20007f9e0ff */
[-C--:B------:R-:W-:Y:S01]  /*51f0*/  FMUL R71, R71, R72.reuse ;  /* 0x0000004847477220 */ /* 0x080fe20000400000 */
[----:B------:R-:W-:Y:S01]  /*5200*/  F2FP.F16.F32.PACK_AB R65, RZ, R65 ;  /* 0x00000041ff41723e */ /* 0x000fe200000000ff */
[----:B------:R-:W-:Y:S01]  /*5210*/  FMUL R70, R70, R72 ;  /* 0x0000004846467220 */ /* 0x000fe20000400000 */
[----:B------:R-:W-:Y:S01]  /*5220*/  F2FP.F16.F32.PACK_AB R67, RZ, R67 ;  /* 0x00000043ff43723e */ /* 0x000fe200000000ff */
[----:B------:R-:W-:Y:S01]  /*5230*/  IMAD.X R15, R7, 0x1, R9, P4 ;  /* 0x00000001070f7824 */ /* 0x000fe200020e0609 */
[----:B------:R-:W-:Y:S01]  /*5240*/  ISETP.GT.AND P5, PT, R3, 0x8, P0 ;  /* 0x000000080300780c */ /* 0x000fe200007a4270 */
[----:B------:R-:W-:Y:S01]  /*5250*/  @P2 STG.E.U16 desc[UR36][R8.64+0x2], R65 ;  /* 0x0000024108002986 */ /* 0x000fe2000c101524 */
[----:B------:R-:W-:Y:S01]  /*5260*/  F2FP.F16.F32.PACK_AB R66, RZ, R66 ;  /* 0x00000042ff42723e */ /* 0x000fe200000000ff */
[----:B------:R-:W-:Y:S01]  /*5270*/  FMUL R56, R56, R72 ;  /* 0x0000004838387220 */ /* 0x000fe20000400000 */
[C---:B------:R-:W-:Y:S01]  /*5280*/  ISETP.GT.AND P2, PT, R6.reuse, 0x8, PT ;  /* 0x000000080600780c */ /* 0x040fe20003f44270 */
[----:B------:R-:W-:Y:S01]  /*5290*/  @P1 STG.E.U16 desc[UR36][R14.64+0x2], R67 ;  /* 0x000002430e001986 */ /* 0x000fe2000c101524 */
[----:B------:R-:W-:Y:S01]  /*52a0*/  ISETP.GT.AND P1, PT, R6, 0x9, PT ;  /* 0x000000090600780c */ /* 0x000fe20003f24270 */
[----:B------:R-:W-:Y:S01]  /*52b0*/  IMAD R5, R5, 0xf0, RZ ;  /* 0x000000f005057824 */ /* 0x000fe200078e02ff */
[----:B------:R-:W-:Y:S01]  /*52c0*/  F2FP.F16.F32.PACK_AB R69, RZ, R69 ;  /* 0x00000045ff45723e */ /* 0x000fe200000000ff */
[----:B------:R-:W-:Y:S01]  /*52d0*/  IMAD.WIDE.U32 R10, R4, 0xf0, R14 ;  /* 0x000000f0040a7825 */ /* 0x000fe200078e000e */
[----:B------:R-:W-:-:S03]  /*52e0*/  ISETP.GT.AND P4, PT, R3, RZ, P1 ;  /* 0x000000ff0300720c */ /* 0x000fc60000f84270 */
[----:B------:R-:W-:Y:S01]  /*52f0*/  FMUL R57, R57, R72 ;  /* 0x0000004839397220 */ /* 0x000fe20000400000 */
[----:B------:R-:W-:Y:S01]  /*5300*/  F2FP.F16.F32.PACK_AB R68, RZ, R68 ;  /* 0x00000044ff44723e */ /* 0x000fe200000000ff */
[----:B------:R-:W-:Y:S01]  /*5310*/  @P5 STG.E.U16 desc[UR36][R14.64], R66 ;  /* 0x000000420e005986 */ /* 0x000fe2000c101524 */
[----:B------:R-:W-:Y:S01]  /*5320*/  ISETP.GT.AND P5, PT, R3, RZ, P2 ;  /* 0x000000ff0300720c */ /* 0x000fe200017a4270 */
[----:B------:R-:W-:Y:S01]  /*5330*/  IMAD.IADD R11, R5, 0x1, R11 ;  /* 0x00000001050b7824 */ /* 0x000fe200078e020b */
[----:B------:R-:W-:Y:S01]  /*5340*/  F2FP.F16.F32.PACK_AB R71, RZ, R71 ;  /* 0x00000047ff47723e */ /* 0x000fe200000000ff */
[----:B------:R-:W-:Y:S01]  /*5350*/  FMUL R58, R58, R72 ;  /* 0x000000483a3a7220 */ /* 0x000fe20000400000 */
[----:B------:R-:W-:Y:S01]  /*5360*/  F2FP.F16.F32.PACK_AB R70, RZ, R70 ;  /* 0x00000046ff46723e */ /* 0x000fe200000000ff */
[----:B------:R-:W-:Y:S01]  /*5370*/  FMUL R59, R59, R72 ;  /* 0x000000483b3b7220 */ /* 0x000fe20000400000 */
[----:B------:R-:W-:Y:S01]  /*5380*/  F2FP.F16.F32.PACK_AB R56, RZ, R56 ;  /* 0x00000038ff38723e */ /* 0x000fe200000000ff */
[-C--:B------:R-:W-:Y:S01]  /*5390*/  FMUL R60, R60, R72.reuse ;  /* 0x000000483c3c7220 */ /* 0x080fe20000400000 */
[----:B------:R-:W-:Y:S01]  /*53a0*/  F2FP.F16.F32.PACK_AB R57, RZ, R57 ;  /* 0x00000039ff39723e */ /* 0x000fe200000000ff */
[----:B------:R-:W-:Y:S01]  /*53b0*/  @P4 STG.E.U16 desc[UR36][R8.64+0x12], R69 ;  /* 0x0000124508004986 */ /* 0x000fe2000c101524 */
[----:B------:R-:W-:Y:S01]  /*53c0*/  ISETP.GT.AND P4, PT, R3, 0x8, P1 ;  /* 0x000000080300780c */ /* 0x000fe20000f84270 */
[----:B------:R-:W-:Y:S01]  /*53d0*/  FMUL R61, R61, R72 ;  /* 0x000000483d3d7220 */ /* 0x000fe20000400000 */
[----:B------:R-:W-:Y:S01]  /*53e0*/  F2FP.F16.F32.PACK_AB R58, RZ, R58 ;  /* 0x0000003aff3a723e */ /* 0x000fe200000000ff */
[----:B------:R-:W-:Y:S01]  /*53f0*/  @P5 STG.E.U16 desc[UR36][R8.64+0x10], R68 ;  /* 0x0000104408005986 */ /* 0x000fe2000c101524 */
[----:B------:R-:W-:Y:S01]  /*5400*/  ISETP.GT.AND P5, PT, R3, 0x8, P2 ;  /* 0x000000080300780c */ /* 0x000fe200017a4270 */
[-C--:B------:R-:W-:Y:S01]  /*5410*/  FMUL R62, R62, R72.reuse ;  /* 0x000000483e3e7220 */ /* 0x080fe20000400000 */
[----:B------:R-:W-:Y:S01]  /*5420*/  F2FP.F16.F32.PACK_AB R59, RZ, R59 ;  /* 0x0000003bff3b723e */ /* 0x000fe200000000ff */
[----:B------:R-:W-:Y:S01]  /*5430*/  FMUL R63, R63, R72 ;  /* 0x000000483f3f7220 */ /* 0x000fe20000400000 */
[----:B------:R-:W-:Y:S01]  /*5440*/  F2FP.F16.F32.PACK_AB R60, RZ, R60 ;  /* 0x0000003cff3c723e */ /* 0x000fe200000000ff */
[-C--:B------:R-:W-:Y:S01]  /*5450*/  FMUL R49, R49, R72.reuse ;  /* 0x0000004831317220 */ /* 0x080fe20000400000 */
[----:B------:R-:W-:Y:S01]  /*5460*/  F2FP.F16.F32.PACK_AB R61, RZ, R61 ;  /* 0x0000003dff3d723e */ /* 0x000fe200000000ff */
[----:B------:R-:W-:Y:S01]  /*5470*/  FMUL R48, R48, R72 ;  /* 0x0000004830307220 */ /* 0x000fe20000400000 */
[----:B------:R-:W-:Y:S01]  /*5480*/  F2FP.F16.F32.PACK_AB R62, RZ, R62 ;  /* 0x0000003eff3e723e */ /* 0x000fe200000000ff */
[----:B------:R-:W-:Y:S01]  /*5490*/  @P4 STG.E.U16 desc[UR36][R14.64+0x12], R71 ;  /* 0x000012470e004986 */ /* 0x000fe2000c101524 */
[C---:B------:R-:W-:Y:S01]  /*54a0*/  ISETP.GT.AND P4, PT, R3.reuse, 0x80, P0 ;  /* 0x000000800300780c */ /* 0x040fe20000784270 */
[-C--:B------:R-:W-:Y:S01]  /*54b0*/  FMUL R50, R50, R72.reuse ;  /* 0x0000004832327220 */ /* 0x080fe20000400000 */
[C---:B------:R-:W-:Y:S01]  /*54c0*/  ISETP.GT.AND P0, PT, R3.reuse, 0x88, P0 ;  /* 0x000000880300780c */ /* 0x040fe20000704270 */
[----:B------:R-:W-:Y:S01]  /*54d0*/  @P5 STG.E.U16 desc[UR36][R14.64+0x10], R70 ;  /* 0x000010460e005986 */ /* 0x000fe2000c101524 */
[----:B------:R-:W-:Y:S01]  /*54e0*/  ISETP.GT.AND P5, PT, R3, 0x80, P3 ;  /* 0x000000800300780c */ /* 0x000fe20001fa4270 */
[-C--:B------:R-:W-:Y:S01]  /*54f0*/  FMUL R51, R51, R72.reuse ;  /* 0x0000004833337220 */ /* 0x080fe20000400000 */
[----:B------:R-:W-:Y:S01]  /*5500*/  ISETP.GT.AND P3, PT, R3, 0x88, P3 ;  /* 0x000000880300780c */ /* 0x000fe20001f64270 */
[-C--:B------:R-:W-:Y:S01]  /*5510*/  FMUL R52, R52, R72.reuse ;  /* 0x0000004834347220 */ /* 0x080fe20000400000 */
[----:B------:R-:W-:Y:S01]  /*5520*/  F2FP.F16.F32.PACK_AB R63, RZ, R63 ;  /* 0x0000003fff3f723e */ /* 0x000fe200000000ff */
[-C--:B------:R-:W-:Y:S01]  /*5530*/  FMUL R53, R53, R72.reuse ;  /* 0x0000004835357220 */ /* 0x080fe20000400000 */
[----:B------:R-:W-:Y:S01]  /*5540*/  F2FP.F16.F32.PACK_AB R49, RZ, R49 ;  /* 0x00000031ff31723e */ /* 0x000fe200000000ff */
[----:B------:R-:W-:Y:S01]  /*5550*/  FMUL R54, R54, R72 ;  /* 0x0000004836367220 */ /* 0x000fe20000400000 */
[----:B------:R-:W-:Y:S01]  /*5560*/  F2FP.F16.F32.PACK_AB R48, RZ, R48 ;  /* 0x00000030ff30723e */ /* 0x000fe200000000ff */
[----:B------:R0:W-:Y:S01]  /*5570*/  @P4 STG.E.U16 desc[UR36][R10.64], R56 ;  /* 0x000000380a004986 */ /* 0x0001e2000c101524 */
[----:B------:R-:W-:Y:S01]  /*5580*/  IADD3 R12, P4, R23, R10, RZ ;  /* 0x0000000a170c7210 */ /* 0x000fe20007f9e0ff */
[----:B------:R-:W-:Y:S01]  /*5590*/  FMUL R55, R55, R72 ;  /* 0x0000004837377220 */ /* 0x000fe20000400000 */
[----:B------:R-:W-:Y:S01]  /*55a0*/  F2FP.F16.F32.PACK_AB R50, RZ, R50 ;  /* 0x00000032ff32723e */ /* 0x000fe200000000ff */
[----:B------:R1:W-:Y:S01]  /*55b0*/  @P5 STG.E.U16 desc[UR36][R10.64+0x2], R57 ;  /* 0x000002390a005986 */ /* 0x0003e2000c101524 */
[----:B------:R-:W-:Y:S01]  /*55c0*/  ISETP.GT.AND P5, PT, R3, 0x80, P2 ;  /* 0x000000800300780c */ /* 0x000fe200017a4270 */
[--C-:B------:R-:W-:Y:S01]  /*55d0*/  IMAD.X R13, R7, 0x1, R11.reuse, P4 ;  /* 0x00000001070d7824 */ /* 0x100fe200020e060b */
[C---:B------:R-:W-:Y:S01]  /*55e0*/  ISETP.GT.AND P4, PT, R3.reuse, 0x80, P1 ;  /* 0x000000800300780c */ /* 0x040fe20000f84270 */
[-C--:B------:R-:W-:Y:S01]  /*55f0*/  FMUL R40, R40, R72.reuse ;  /* 0x0000004828287220 */ /* 0x080fe20000400000 */
[----:B------:R-:W-:Y:S01]  /*5600*/  ISETP.GT.AND P1, PT, R3, 0x88, P1 ;  /* 0x000000880300780c */ /* 0x000fe20000f24270 */
[-C--:B------:R-:W-:Y:S01]  /*5610*/  FMUL R41, R41, R72.reuse ;  /* 0x0000004829297220 */ /* 0x080fe20000400000 */
[----:B------:R-:W-:Y:S01]  /*5620*/  @P0 STG.E.U16 desc[UR36][R12.64], R58 ;  /* 0x0000003a0c000986 */ /* 0x000fe2000c101524 */
[----:B------:R-:W-:Y:S01]  /*5630*/  ISETP.GT.AND P0, PT, R6, 0x11, PT ;  /* 0x000000110600780c */ /* 0x000fe20003f04270 */
[-C--:B------:R-:W-:Y:S01]  /*5640*/  FMUL R42, R42, R72.reuse ;  /* 0x000000482a2a7220 */ /* 0x080fe20000400000 */
[----:B------:R-:W-:Y:S01]  /*5650*/  F2FP.F16.F32.PACK_AB R51, RZ, R51 ;  /* 0x00000033ff33723e */ /* 0x000fe200000000ff */
[----:B------:R-:W-:Y:S01]  /*5660*/  FMUL R43, R43, R72 ;  /* 0x000000482b2b7220 */ /* 0x000fe20000400000 */
[----:B------:R-:W-:Y:S01]  /*5670*/  F2FP.F16.F32.PACK_AB R52, RZ, R52 ;  /* 0x00000034ff34723e */ /* 0x000fe200000000ff */
[----:B------:R-:W-:Y:S01]  /*5680*/  FMUL R44, R44, R72 ;  /* 0x000000482c2c7220 */ /* 0x000fe20000400000 */
[--C-:B------:R-:W-:Y:S01]  /*5690*/  @P5 IMAD.MOV.U32 R20, RZ, RZ, R10.reuse ;  /* 0x000000ffff145224 */ /* 0x100fe200078e000a */
[----:B------:R-:W-:Y:S01]  /*56a0*/  F2FP.F16.F32.PACK_AB R53, RZ, R53 ;  /* 0x00000035ff35723e */ /* 0x000fe200000000ff */
[--C-:B------:R-:W-:Y:S01]  /*56b0*/  @P5 IMAD.MOV.U32 R21, RZ, RZ, R11.reuse ;  /* 0x000000ffff155224 */ /* 0x100fe200078e000b */
[----:B------:R-:W-:Y:S01]  /*56c0*/  F2FP.F16.F32.PACK_AB R54, RZ, R54 ;  /* 0x00000036ff36723e */ /* 0x000fe200000000ff */
[----:B0-----:R-:W-:Y:S01]  /*56d0*/  @P4 IMAD.MOV.U32 R56, RZ, RZ, R10 ;  /* 0x000000ffff384224 */ /* 0x001fe200078e000a */
[----:B------:R-:W-:Y:S01]  /*56e0*/  F2FP.F16.F32.PACK_AB R55, RZ, R55 ;  /* 0x00000037ff37723e */ /* 0x000fe200000000ff */
[----:B-1----:R-:W-:Y:S01]  /*56f0*/  @P4 IMAD.MOV.U32 R57, RZ, RZ, R11 ;  /* 0x000000ffff394224 */ /* 0x002fe200078e000b */
[----:B------:R-:W-:Y:S01]  /*5700*/  F2FP.F16.F32.PACK_AB R40, RZ, R40 ;  /* 0x00000028ff28723e */ /* 0x000fe200000000ff */
[--C-:B------:R-:W-:Y:S01]  /*5710*/  @P3 IMAD.MOV.U32 R10, RZ, RZ, R12.reuse ;  /* 0x000000ffff0a3224 */ /* 0x100fe200078e000c */
[----:B------:R-:W-:Y:S01]  /*5720*/  F2FP.F16.F32.PACK_AB R41, RZ, R41 ;  /* 0x00000029ff29723e */ /* 0x000fe200000000ff */
[--C-:B------:R-:W-:Y:S01]  /*5730*/  @P3 IMAD.MOV.U32 R11, RZ, RZ, R13.reuse ;  /* 0x000000ffff0b3224 */ /* 0x100fe200078e000d */
[----:B------:R-:W-:Y:S01]  /*5740*/  F2FP.F16.F32.PACK_AB R42, RZ, R42 ;  /* 0x0000002aff2a723e */ /* 0x000fe200000000ff */
[-C--:B------:R-:W-:Y:S01]  /*5750*/  FMUL R45, R45, R72.reuse ;  /* 0x000000482d2d7220 */ /* 0x080fe20000400000 */
[-C--:B------:R-:W-:Y:S01]  /*5760*/  FMUL R46, R46, R72.reuse ;  /* 0x000000482e2e7220 */ /* 0x080fe20000400000 */
[----:B------:R-:W-:Y:S01]  /*5770*/  F2FP.F16.F32.PACK_AB R43, RZ, R43 ;  /* 0x0000002bff2b723e */ /* 0x000fe200000000ff */
[----:B------:R0:W-:Y:S01]  /*5780*/  @P3 STG.E.U16 desc[UR36][R10.64+0x2], R59 ;  /* 0x0000023b0a003986 */ /* 0x0001e2000c101524 */
[----:B------:R-:W-:Y:S01]  /*5790*/  ISETP.GT.AND P3, PT, R3, 0x88, P2 ;  /* 0x000000880300780c */ /* 0x000fe20001764270 */
[-C--:B------:R-:W-:Y:S01]  /*57a0*/  FMUL R47, R47, R72.reuse ;  /* 0x000000482f2f7220 */ /* 0x080fe20000400000 */
[----:B------:R-:W-:Y:S01]  /*57b0*/  ISETP.GT.AND P2, PT, R6, 0x10, PT ;  /* 0x000000100600780c */ /* 0x000fe20003f44270 */
[----:B------:R-:W-:Y:S01]  /*57c0*/  @P5 STG.E.U16 desc[UR36][R20.64+0x10], R60 ;  /* 0x0000103c14005986 */ /* 0x000fe2000c101524 */
[C---:B------:R-:W-:Y:S01]  /*57d0*/  ISETP.GT.AND P5, PT, R3.reuse, RZ, P0 ;  /* 0x000000ff0300720c */ /* 0x040fe200007a4270 */
[----:B------:R-:W-:Y:S01]  /*57e0*/  FMUL R32, R32, R72 ;  /* 0x0000004820207220 */ /* 0x000fe20000400000 */
[----:B------:R-:W-:Y:S01]  /*57f0*/  F2FP.F16.F32.PACK_AB R44, RZ, R44 ;  /* 0x0000002cff2c723e */ /* 0x000fe200000000ff */
[----:B------:R-:W-:Y:S01]  /*5800*/  @P4 STG.E.U16 desc[UR36][R56.64+0x12], R61 ;  /* 0x0000123d38004986 */ /* 0x000fe2000c101524 */
[----:B------:R-:W-:Y:S01]  /*5810*/  ISETP.GT.AND P4, PT, R3, RZ, P2 ;  /* 0x000000ff0300720c */ /* 0x000fe20001784270 */
[-C--:B------:R-:W-:Y:S01]  /*5820*/  FMUL R33, R33, R72.reuse ;  /* 0x0000004821217220 */ /* 0x080fe20000400000 */
[----:B------:R-:W-:Y:S01]  /*5830*/  F2FP.F16.F32.PACK_AB R45, RZ, R45 ;  /* 0x0000002dff2d723e */ /* 0x000fe200000000ff */
[----:B------:R-:W-:Y:S01]  /*5840*/  FMUL R34, R34, R72 ;  /* 0x0000004822227220 */ /* 0x000fe20000400000 */
[----:B------:R-:W-:Y:S01]  /*5850*/  F2FP.F16.F32.PACK_AB R46, RZ, R46 ;  /* 0x0000002eff2e723e */ /* 0x000fe200000000ff */
[----:B0-----:R-:W-:Y:S01]  /*5860*/  @P3 IMAD.MOV.U32 R10, RZ, RZ, R12 ;  /* 0x000000ffff0a3224 */ /* 0x001fe200078e000c */
[----:B------:R-:W-:Y:S01]  /*5870*/  F2FP.F16.F32.PACK_AB R47, RZ, R47 ;  /* 0x0000002fff2f723e */ /* 0x000fe200000000ff */
[----:B------:R-:W-:-:S02]  /*5880*/  @P3 IMAD.MOV.U32 R11, RZ, RZ, R13 ;  /* 0x000000ffff0b3224 */ /* 0x000fc400078e000d */
[----:B------:R-:W-:Y:S01]  /*5890*/  FMUL R35, R35, R72 ;  /* 0x0000004823237220 */ /* 0x000fe20000400000 */
[----:B------:R-:W-:Y:S01]  /*58a0*/  F2FP.F16.F32.PACK_AB R32, RZ, R32 ;  /* 0x00000020ff20723e */ /* 0x000fe200000000ff */
[-C--:B------:R-:W-:Y:S01]  /*58b0*/  FMUL R36, R36, R72.reuse ;  /* 0x0000004824247220 */ /* 0x080fe20000400000 */
[----:B------:R-:W-:Y:S01]  /*58c0*/  F2FP.F16.F32.PACK_AB R33, RZ, R33 ;  /* 0x00000021ff21723e */ /* 0x000fe200000000ff */
[----:B------:R0:W-:Y:S01]  /*58d0*/  @P3 STG.E.U16 desc[UR36][R10.64+0x10], R62 ;  /* 0x0000103e0a003986 */ /* 0x0001e2000c101524 */
[----:B------:R-:W-:Y:S01]  /*58e0*/  ISETP.GT.AND P3, PT, R3, 0x8, P2 ;  /* 0x000000080300780c */ /* 0x000fe20001764270 */
[----:B------:R-:W-:Y:S01]  /*58f0*/  FMUL R37, R37, R72 ;  /* 0x0000004825257220 */ /* 0x000fe20000400000 */
[----:B------:R-:W-:Y:S01]  /*5900*/  F2FP.F16.F32.PACK_AB R34, RZ, R34 ;  /* 0x00000022ff22723e */ /* 0x000fe200000000ff */
[----:B------:R1:W-:Y:S01]  /*5910*/  @P1 STG.E.U16 desc[UR36][R12.64+0x12], R63 ;  /* 0x0000123f0c001986 */ /* 0x0003e2000c101524 */
[----:B------:R-:W-:Y:S01]  /*5920*/  ISETP.GT.AND P1, PT, R6, 0x18, PT ;  /* 0x000000180600780c */ /* 0x000fe20003f24270 */
[-C--:B------:R-:W-:Y:S01]  /*5930*/  FMUL R38, R38, R72.reuse ;  /* 0x0000004826267220 */ /* 0x080fe20000400000 */
[----:B------:R-:W-:Y:S01]  /*5940*/  F2FP.F16.F32.PACK_AB R35, RZ, R35 ;  /* 0x00000023ff23723e */ /* 0x000fe200000000ff */
[----:B------:R1:W-:Y:S01]  /*5950*/  @P5 STG.E.U16 desc[UR36][R8.64+0x22], R49 ;  /* 0x0000223108005986 */ /* 0x0003e2000c101524 */
[----:B------:R-:W-:Y:S01]  /*5960*/  ISETP.GT.AND P5, PT, R3, 0x8, P0 ;  /* 0x000000080300780c */ /* 0x000fe200007a4270 */
[----:B------:R-:W-:Y:S01]  /*5970*/  FMUL R39, R39, R72 ;  /* 0x0000004827277220 */ /* 0x000fe20000400000 */
[----:B------:R-:W-:Y:S01]  /*5980*/  F2FP.F16.F32.PACK_AB R36, RZ, R36 ;  /* 0x00000024ff24723e */ /* 0x000fe200000000ff */
[----:B------:R1:W-:Y:S01]  /*5990*/  @P4 STG.E.U16 desc[UR36][R8.64+0x20], R48 ;  /* 0x0000203008004986 */ /* 0x0003e2000c101524 */
[----:B------:R-:W-:Y:S01]  /*59a0*/  ISETP.GT.AND P4, PT, R3, RZ, P1 ;  /* 0x000000ff0300720c */ /* 0x000fe20000f84270 */
[----:B0-----:R-:W-:Y:S01]  /*59b0*/  IMAD.WIDE.U32 R10, R4, 0xf0, R14 ;  /* 0x000000f0040a7825 */ /* 0x001fe200078e000e */
[----:B------:R-:W-:Y:S01]  /*59c0*/  F2FP.F16.F32.PACK_AB R37, RZ, R37 ;  /* 0x00000025ff25723e */ /* 0x000fe200000000ff */
[----:B------:R1:W-:Y:S01]  /*59d0*/  @P3 STG.E.U16 desc[UR36][R14.64+0x20], R50 ;  /* 0x000020320e003986 */ /* 0x0003e2000c101524 */
[----:B------:R-:W-:Y:S01]  /*59e0*/  ISETP.GT.AND P3, PT, R6, 0x19, PT ;  /* 0x000000190600780c */ /* 0x000fe20003f64270 */
[----:B------:R-:W-:Y:S01]  /*59f0*/  IMAD.IADD R11, R5, 0x1, R11 ;  /* 0x00000001050b7824 */ /* 0x000fe200078e020b */
[----:B------:R-:W-:Y:S01]  /*5a00*/  F2FP.F16.F32.PACK_AB R38, RZ, R38 ;  /* 0x00000026ff26723e */ /* 0x000fe200000000ff */
[-C--:B------:R-:W-:Y:S01]  /*5a10*/  FMUL R24, R24, R72.reuse ;  /* 0x0000004818187220 */ /* 0x080fe20000400000 */
[----:B------:R-:W-:Y:S01]  /*5a20*/  F2FP.F16.F32.PACK_AB R39, RZ, R39 ;  /* 0x00000027ff27723e */ /* 0x000fe200000000ff */
[----:B------:R1:W-:Y:S01]  /*5a30*/  @P5 STG.E.U16 desc[UR36][R14.64+0x22], R51 ;  /* 0x000022330e005986 */ /* 0x0003e2000c101524 */
[----:B------:R-:W-:Y:S01]  /*5a40*/  ISETP.GT.AND P5, PT, R3, RZ, P3 ;  /* 0x000000ff0300720c */ /* 0x000fe20001fa4270 */
[----:B------:R-:W-:Y:S01]  /*5a50*/  FMUL R25, R25, R72 ;  /* 0x0000004819197220 */ /* 0x000fe20000400000 */
[----:B------:R-:W-:Y:S01]  /*5a60*/  F2FP.F16.F32.PACK_AB R24, RZ, R24 ;  /* 0x00000018ff18723e */ /* 0x000fe200000000ff */
[----:B------:R1:W-:Y:S01]  /*5a70*/  @P4 STG.E.U16 desc[UR36][R8.64+0x30], R52 ;  /* 0x0000303408004986 */ /* 0x0003e2000c101524 */
[----:B------:R-:W-:Y:S01]  /*5a80*/  ISETP.GT.AND P4, PT, R3, 0x8, P1 ;  /* 0x000000080300780c */ /* 0x000fe20000f84270 */
[-C--:B------:R-:W-:Y:S01]  /*5a90*/  FMUL R26, R26, R72.reuse ;  /* 0x000000481a1a7220 */ /* 0x080fe20000400000 */
[----:B------:R-:W-:Y:S01]  /*5aa0*/  F2FP.F16.F32.PACK_AB R25, RZ, R25 ;  /* 0x00000019ff19723e */ /* 0x000fe200000000ff */
[-C--:B------:R-:W-:Y:S01]  /*5ab0*/  FMUL R27, R27, R72.reuse ;  /* 0x000000481b1b7220 */ /* 0x080fe20000400000 */
[-C--:B------:R-:W-:Y:S01]  /*5ac0*/  FMUL R28, R28, R72.reuse ;  /* 0x000000481c1c7220 */ /* 0x080fe20000400000 */
[-C--:B------:R-:W-:Y:S01]  /*5ad0*/  FMUL R29, R29, R72.reuse ;  /* 0x000000481d1d7220 */ /* 0x080fe20000400000 */
[-C--:B------:R-:W-:Y:S01]  /*5ae0*/  FMUL R30, R30, R72.reuse ;  /* 0x000000481e1e7220 */ /* 0x080fe20000400000 */
[----:B------:R-:W-:Y:S01]  /*5af0*/  FMUL R31, R31, R72 ;  /* 0x000000481f1f7220 */ /* 0x000fe20000400000 */
[----:B------:R-:W-:Y:S01]  /*5b00*/  F2FP.F16.F32.PACK_AB R26, RZ, R26 ;  /* 0x0000001aff1a723e */ /* 0x000fe200000000ff */
[----:B------:R1:W-:Y:S01]  /*5b10*/  @P5 STG.E.U16 desc[UR36][R8.64+0x32], R53 ;  /* 0x0000323508005986 */ /* 0x0003e2000c101524 */
[----:B------:R-:W-:-:S02]  /*5b20*/  ISETP.GT.AND P5, PT, R3, 0x8, P3 ;  /* 0x000000080300780c */ /* 0x000fc40001fa4270 */
[----:B------:R-:W-:Y:S01]  /*5b30*/  F2FP.F16.F32.PACK_AB R27, RZ, R27 ;  /* 0x0000001bff1b723e */ /* 0x000fe200000000ff */
[----:B------:R1:W-:Y:S01]  /*5b40*/  @P4 STG.E.U16 desc[UR36][R14.64+0x30], R54 ;  /* 0x000030360e004986 */ /* 0x0003e2000c101524 */
[C---:B------:R-:W-:Y:S02]  /*5b50*/  ISETP.GT.AND P4, PT, R3.reuse, 0x80, P2 ;  /* 0x000000800300780c */ /* 0x040fe40001784270 */
[----:B------:R-:W-:Y:S02]  /*5b60*/  ISETP.GT.AND P2, PT, R3, 0x88, P2 ;  /* 0x000000880300780c */ /* 0x000fe40001744270 */
[----:B------:R-:W-:Y:S02]  /*5b70*/  F2FP.F16.F32.PACK_AB R28, RZ, R28 ;  /* 0x0000001cff1c723e */ /* 0x000fe400000000ff */
[----:B------:R-:W-:Y:S02]  /*5b80*/  F2FP.F16.F32.PACK_AB R29, RZ, R29 ;  /* 0x0000001dff1d723e */ /* 0x000fe400000000ff */
[----:B------:R-:W-:Y:S01]  /*5b90*/  F2FP.F16.F32.PACK_AB R30, RZ, R30 ;  /* 0x0000001eff1e723e */ /* 0x000fe200000000ff */
[----:B------:R1:W-:Y:S01]  /*5ba0*/  @P5 STG.E.U16 desc[UR36][R14.64+0x32], R55 ;  /* 0x000032370e005986 */ /* 0x0003e2000c101524 */
[----:B------:R-:W-:-:S02]  /*5bb0*/  IADD3 R4, P5, R23, R10, RZ ;  /* 0x0000000a17047210 */ /* 0x000fc40007fbe0ff */
[----:B------:R-:W-:Y:S01]  /*5bc0*/  F2FP.F16.F32.PACK_AB R31, RZ, R31 ;  /* 0x0000001fff1f723e */ /* 0x000fe200000000ff */
[----:B------:R1:W-:Y:S01]  /*5bd0*/  @P4 STG.E.U16 desc[UR36][R10.64+0x20], R40 ;  /* 0x000020280a004986 */ /* 0x0003e2000c101524 */
[----:B------:R-:W-:Y:S01]  /*5be0*/  ISETP.GT.AND P4, PT, R3, 0x80, P0 ;  /* 0x000000800300780c */ /* 0x000fe20000784270 */
[----:B------:R-:W-:Y:S01]  /*5bf0*/  IMAD.X R5, R7, 0x1, R11, P5 ;  /* 0x0000000107057824 */ /* 0x000fe200028e060b */
[C---:B------:R-:W-:Y:S02]  /*5c00*/  ISETP.GT.AND P0, PT, R3.reuse, 0x88, P0 ;  /* 0x000000880300780c */ /* 0x040fe40000704270 */
[----:B------:R-:W-:-:S09]  /*5c10*/  ISETP.GT.AND P5, PT, R3, 0x88, P3 ;  /* 0x000000880300780c */ /* 0x000fd20001fa4270 */
[----:B------:R1:W-:Y:S01]  /*5c20*/  @P4 STG.E.U16 desc[UR36][R10.64+0x22], R41 ;  /* 0x000022290a004986 */ /* 0x0003e2000c101524 */
[C---:B------:R-:W-:Y:S02]  /*5c30*/  ISETP.GT.AND P4, PT, R3.reuse, 0x80, P1 ;  /* 0x000000800300780c */ /* 0x040fe40000f84270 */
[C---:B------:R-:W-:Y:S01]  /*5c40*/  ISETP.GT.AND P1, PT, R3.reuse, 0x88, P1 ;  /* 0x000000880300780c */ /* 0x040fe20000f24270 */
[----:B------:R1:W-:Y:S01]  /*5c50*/  @P2 STG.E.U16 desc[UR36][R4.64+0x20], R42 ;  /* 0x0000202a04002986 */ /* 0x0003e2000c101524 */
[----:B------:R-:W-:Y:S02]  /*5c60*/  ISETP.GT.AND P2, PT, R3, 0x80, P3 ;  /* 0x000000800300780c */ /* 0x000fe40001f44270 */
[C---:B------:R-:W-:Y:S01]  /*5c70*/  ISETP.GT.AND P3, PT, R6.reuse, 0x20, PT ;  /* 0x000000200600780c */ /* 0x040fe20003f64270 */
[----:B------:R1:W-:Y:S01]  /*5c80*/  @P0 STG.E.U16 desc[UR36][R4.64+0x22], R43 ;  /* 0x0000222b04000986 */ /* 0x0003e2000c101524 */
[----:B------:R-:W-:-:S05]  /*5c90*/  ISETP.GT.AND P0, PT, R6, 0x21, PT ;  /* 0x000000210600780c */ /* 0x000fca0003f04270 */
[----:B------:R1:W-:Y:S01]  /*5ca0*/  @P4 STG.E.U16 desc[UR36][R10.64+0x30], R44 ;  /* 0x0000302c0a004986 */ /* 0x0003e2000c101524 */
[----:B------:R-:W-:-:S03]  /*5cb0*/  ISETP.GT.AND P4, PT, R3, 0x8, P3 ;  /* 0x000000080300780c */ /* 0x000fc60001f84270 */
[----:B------:R1:W-:Y:S01]  /*5cc0*/  @P2 STG.E.U16 desc[UR36][R10.64+0x32], R45 ;  /* 0x0000322d0a002986 */ /* 0x0003e2000c101524 */
[----:B------:R-:W-:-:S03]  /*5cd0*/  ISETP.GT.AND P2, PT, R3, RZ, P0 ;  /* 0x000000ff0300720c */ /* 0x000fc60000744270 */
[----:B------:R1:W-:Y:S01]  /*5ce0*/  @P1 STG.E.U16 desc[UR36][R4.64+0x30], R46 ;  /* 0x0000302e04001986 */ /* 0x0003e2000c101524 */
[----:B------:R-:W-:-:S03]  /*5cf0*/  ISETP.GT.AND P1, PT, R3, RZ, P3 ;  /* 0x000000ff0300720c */ /* 0x000fc60001f24270 */
[----:B------:R1:W-:Y:S01]  /*5d00*/  @P5 STG.E.U16 desc[UR36][R4.64+0x32], R47 ;  /* 0x0000322f04005986 */ /* 0x0003e2000c101524 */
[----:B------:R-:W-:-:S05]  /*5d10*/  ISETP.GT.AND P5, PT, R3, 0x8, P0 ;  /* 0x000000080300780c */ /* 0x000fca00007a4270 */
[----:B------:R1:W-:Y:S01]  /*5d20*/  @P2 STG.E.U16 desc[UR36][R8.64+0x42], R33 ;  /* 0x0000422108002986 */ /* 0x0003e2000c101524 */
[----:B------:R-:W-:-:S03]  /*5d30*/  ISETP.GT.AND P2, PT, R6, 0x29, PT ;  /* 0x000000290600780c */ /* 0x000fc60003f44270 */
[----:B------:R1:W-:Y:S01]  /*5d40*/  @P1 STG.E.U16 desc[UR36][R8.64+0x40], R32 ;  /* 0x0000402008001986 */ /* 0x0003e2000c101524 */
[----:B------:R-:W-:-:S03]  /*5d50*/  ISETP.GT.AND P1, PT, R6, 0x28, PT ;  /* 0x000000280600780c */ /* 0x000fc60003f24270 */
[----:B------:R1:W-:Y:S01]  /*5d60*/  @P4 STG.E.U16 desc[UR36][R14.64+0x40], R34 ;  /* 0x000040220e004986 */ /* 0x0003e2000c101524 */
[----:B------:R-:W-:-:S03]  /*5d70*/  ISETP.GT.AND P4, PT, R3, RZ, P2 ;  /* 0x000000ff0300720c */ /* 0x000fc60001784270 */
[----:B------:R1:W-:Y:S01]  /*5d80*/  @P5 STG.E.U16 desc[UR36][R14.64+0x42], R35 ;  /* 0x000042230e005986 */ /* 0x0003e2000c101524 */
[----:B------:R-:W-:-:S09]  /*5d90*/  ISETP.GT.AND P5, PT, R3, RZ, P1 ;  /* 0x000000ff0300720c */ /* 0x000fd20000fa4270 */
[----:B------:R1:W-:Y:S01]  /*5da0*/  @P4 STG.E.U16 desc[UR36][R8.64+0x52], R37 ;  /* 0x0000522508004986 */ /* 0x0003e2000c101524 */
[----:B------:R-:W-:-:S03]  /*5db0*/  ISETP.GT.AND P4, PT, R3, 0x8, P2 ;  /* 0x000000080300780c */ /* 0x000fc60001784270 */
[----:B------:R1:W-:Y:S01]  /*5dc0*/  @P5 STG.E.U16 desc[UR36][R8.64+0x50], R36 ;  /* 0x0000502408005986 */ /* 0x0003e2000c101524 */
[----:B------:R-:W-:-:S09]  /*5dd0*/  ISETP.GT.AND P5, PT, R3, 0x8, P1 ;  /* 0x000000080300780c */ /* 0x000fd20000fa4270 */
[----:B------:R1:W-:Y:S01]  /*5de0*/  @P4 STG.E.U16 desc[UR36][R14.64+0x52], R39 ;  /* 0x000052270e004986 */ /* 0x0003e2000c101524 */
[C---:B------:R-:W-:Y:S02]  /*5df0*/  ISETP.GT.AND P4, PT, R3.reuse, 0x80, P3 ;  /* 0x000000800300780c */ /* 0x040fe40001f84270 */
[C---:B------:R-:W-:Y:S01]  /*5e00*/  ISETP.GT.AND P3, PT, R3.reuse, 0x88, P3 ;  /* 0x000000880300780c */ /* 0x040fe20001f64270 */
[----:B------:R1:W-:Y:S01]  /*5e10*/  @P5 STG.E.U16 desc[UR36][R14.64+0x50], R38 ;  /* 0x000050260e005986 */ /* 0x0003e2000c101524 */
[C---:B------:R-:W-:Y:S02]  /*5e20*/  ISETP.GT.AND P5, PT, R3.reuse, 0x80, P0 ;  /* 0x000000800300780c */ /* 0x040fe400007a4270 */
[----:B------:R-:W-:-:S07]  /*5e30*/  ISETP.GT.AND P0, PT, R3, 0x88, P0 ;  /* 0x000000880300780c */ /* 0x000fce0000704270 */
[----:B------:R1:W-:Y:S01]  /*5e40*/  @P4 STG.E.U16 desc[UR36][R10.64+0x40], R24 ;  /* 0x000040180a004986 */ /* 0x0003e2000c101524 */
[C---:B------:R-:W-:Y:S02]  /*5e50*/  ISETP.GT.AND P4, PT, R3.reuse, 0x80, P1 ;  /* 0x000000800300780c */ /* 0x040fe40000f84270 */
[C---:B------:R-:W-:Y:S01]  /*5e60*/  ISETP.GT.AND P1, PT, R3.reuse, 0x88, P1 ;  /* 0x000000880300780c */ /* 0x040fe20000f24270 */
[----:B------:R1:W-:Y:S01]  /*5e70*/  @P5 STG.E.U16 desc[UR36][R10.64+0x42], R25 ;  /* 0x000042190a005986 */ /* 0x0003e2000c101524 */
[C---:B------:R-:W-:Y:S02]  /*5e80*/  ISETP.GT.AND P5, PT, R3.reuse, 0x80, P2 ;  /* 0x000000800300780c */ /* 0x040fe400017a4270 */
[----:B------:R-:W-:Y:S01]  /*5e90*/  ISETP.GT.AND P2, PT, R3, 0x88, P2 ;  /* 0x000000880300780c */ /* 0x000fe20001744270 */
[----:B------:R1:W-:Y:S04]  /*5ea0*/  @P3 STG.E.U16 desc[UR36][R4.64+0x40], R26 ;  /* 0x0000401a04003986 */ /* 0x0003e8000c101524 */
[----:B------:R1:W-:Y:S04]  /*5eb0*/  @P0 STG.E.U16 desc[UR36][R4.64+0x42], R27 ;  /* 0x0000421b04000986 */ /* 0x0003e8000c101524 */
[----:B------:R1:W-:Y:S04]  /*5ec0*/  @P4 STG.E.U16 desc[UR36][R10.64+0x50], R28 ;  /* 0x0000501c0a004986 */ /* 0x0003e8000c101524 */
[----:B------:R1:W-:Y:S04]  /*5ed0*/  @P5 STG.E.U16 desc[UR36][R10.64+0x52], R29 ;  /* 0x0000521d0a005986 */ /* 0x0003e8000c101524 */
[----:B------:R1:W-:Y:S04]  /*5ee0*/  @P1 STG.E.U16 desc[UR36][R4.64+0x50], R30 ;  /* 0x0000501e04001986 */ /* 0x0003e8000c101524 */
[----:B------:R1:W-:Y:S02]  /*5ef0*/  @P2 STG.E.U16 desc[UR36][R4.64+0x52], R31 ;  /* 0x0000521f04002986 */ /* 0x0003e4000c101524 */
.L_x_120:
[----:B------:R-:W-:Y:S05]  /*5f00*/  BSYNC B0 ;  /* 0x0000000000007941 */ /* 0x000fea0003800000 */
.L_x_28:
[----:B------:R-:W-:Y:S01]  /*5f10*/  ULDC UR4, c[0x0][0xc] ;  /* 0x0000030000047ab9 */ /* 0x000fe20000000800 */
[----:B------:R-:W-:Y:S01]  /*5f20*/  ULDC UR5, c[0x0][0x10] ;  /* 0x0000040000057ab9 */ /* 0x000fe20000000800 */
[----:B------:R-:W2:Y:S01]  /*5f30*/  LDC R3, c[0x0][0x14] ;  /* 0x00000500ff037b82 */ /* 0x000ea20000000800 */
[----:B------:R-:W-:Y:S01]  /*5f40*/  UIMAD.WIDE.U32 UR4, UR4, UR5, URZ ;  /* 0x00000005040472a5 */ /* 0x000fe2000f8e003f */
[----:B------:R-:W-:Y:S02]  /*5f50*/  IMAD.MOV.U32 R75, RZ, RZ, -0x1 ;  /* 0xffffffffff4b7424 */ /* 0x000fe400078e00ff */
[----:B------:R-:W-:-:S03]  /*5f60*/  IMAD.MOV.U32 R23, RZ, RZ, -0x1 ;  /* 0xffffffffff177424 */ /* 0x000fc600078e00ff */
[----:B--2---:R-:W-:-:S04]  /*5f70*/  IMAD.WIDE.U32 R16, R3, UR4, R16 ;  /* 0x0000000403107c25 */ /* 0x004fc8000f8e0010 */
[----:B------:R-:W-:Y:S01]  /*5f80*/  IMAD R3, R3, UR5, RZ ;  /* 0x0000000503037c24 */ /* 0x000fe2000f8e02ff */
[----:B------:R-:W-:Y:S02]  /*5f90*/  ULDC.64 UR4, c[0x0][0x650] ;  /* 0x0001940000047ab9 */ /* 0x000fe40000000a00 */
[----:B------:R-:W-:Y:S01]  /*5fa0*/  ISETP.GE.U32.AND P0, PT, R16, UR4, PT ;  /* 0x0000000410007c0c */ /* 0x000fe2000bf06070 */
[--C-:B------:R-:W-:Y:S01]  /*5fb0*/  IMAD.IADD R17, R17, 0x1, R3.reuse ;  /* 0x0000000111117824 */ /* 0x100fe200078e0203 */
[----:B------:R-:W-:-:S04]  /*5fc0*/  PRMT R3, RZ, 0x7610, R3 ;  /* 0x00007610ff037816 */ /* 0x000fc80000000003 */
[----:B------:R-:W-:-:S13]  /*5fd0*/  ISETP.GE.U32.AND.EX P0, PT, R17, UR5, PT, P0 ;  /* 0x0000000511007c0c */ /* 0x000fda000bf06100 */
[----:B------:R-:W-:Y:S05]  /*5fe0*/  @P0 BRA `(.L_x_121) ;  /* 0x0000000400640947 */ /* 0x000fea0003800000 */
[----:B-1-34-:R-:W1:Y:S01]  /*5ff0*/  S2R R12, SR_CTAID.X ;  /* 0x00000000000c7919 */ /* 0x01ae620000002500 */
[----:B0-----:R-:W0:Y:S01]  /*6000*/  LDC.64 R10, c[0x0][0x628] ;  /* 0x00018a00ff0a7b82 */ /* 0x001e220000000a00 */
[----:B------:R-:W-:Y:S01]  /*6010*/  ULDC UR4, c[0x0][0x150] ;  /* 0x0000540000047ab9 */ /* 0x000fe20000000800 */
[----:B------:R-:W-:Y:S01]  /*6020*/  IMAD.MOV.U32 R8, RZ, RZ, R16 ;  /* 0x000000ffff087224 */ /* 0x000fe200078e0010 */
[----:B------:R-:W2:Y:S01]  /*6030*/  S2R R24, SR_CTAID.Y ;  /* 0x0000000000187919 */ /* 0x000ea20000002600 */
[----:B------:R-:W-:-:S04]  /*6040*/  IMAD.MOV.U32 R9, RZ, RZ, R17 ;  /* 0x000000ffff097224 */ /* 0x000fc800078e0011 */
[----:B------:R-:W3:Y:S08]  /*6050*/  LDC R21, c[0x0][0x144] ;  /* 0x00005100ff157b82 */ /* 0x000ef00000000800 */
[----:B------:R-:W4:Y:S08]  /*6060*/  LDC R0, c[0x0][0x630] ;  /* 0x00018c00ff007b82 */ /* 0x000f300000000800 */
[----:B------:R-:W2:Y:S01]  /*6070*/  LDC.64 R14, c[0x0][0x620] ;  /* 0x00018800ff0e7b82 */ /* 0x000ea20000000a00 */
[----:B0-----:R-:W-:-:S04]  /*6080*/  ISETP.NE.U32.AND P0, PT, R10, RZ, PT ;  /* 0x000000ff0a00720c */ /* 0x001fc80003f05070 */
[----:B------:R-:W-:Y:S02]  /*6090*/  ISETP.NE.AND.EX P0, PT, R11, RZ, PT, P0 ;  /* 0x000000ff0b00720c */ /* 0x000fe40003f05300 */
[----:B-1----:R-:W-:-:S05]  /*60a0*/  I2FP.F32.U32 R3, R12 ;  /* 0x0000000c00037245 */ /* 0x002fca0000201000 */
[----:B------:R-:W-:-:S04]  /*60b0*/  FMUL R3, R3, UR4 ;  /* 0x0000000403037c20 */ /* 0x000fc80008400000 */
[----:B------:R0:W1:Y:S02]  /*60c0*/  F2I.U32.TRUNC.NTZ R20, R3 ;  /* 0x0000000300147305 */ /* 0x000064000020f000 */
[----:B---34-:R-:W-:Y:S05]  /*60d0*/  @!P0 BRA `(.L_x_122) ;  /* 0x0000000000288947 */ /* 0x018fea0003800000 */
[----:B0-----:R-:W0:Y:S02]  /*60e0*/  LDC R3, c[0x0][0x634] ;  /* 0x00018d00ff037b82 */ /* 0x001e240000000800 */
        /* <DEDUP_REMOVED lines=9> */
.L_x_122:
[----:B------:R-:W3:Y:S01]  /*6180*/  LDC.64 R28, c[0x0][0x640] ;  /* 0x00019000ff1c7b82 */ /* 0x000ee20000000a00 */
[-CC-:B------:R-:W-:Y:S01]  /*6190*/  SHF.R.U64 R23, R8, R0.reuse, R9.reuse ;  /* 0x0000000008177219 */ /* 0x180fe20000001209 */
[----:B-1----:R-:W-:Y:S01]  /*61a0*/  IMAD.MOV R20, RZ, RZ, -R20 ;  /* 0x000000ffff147224 */ /* 0x002fe200078e0a14 */
[----:B------:R-:W-:Y:S01]  /*61b0*/  SHF.R.U32.HI R0, RZ, R0, R9 ;  /* 0x00000000ff007219 */ /* 0x000fe20000011609 */
[----:B------:R-:W-:Y:S01]  /*61c0*/  ULDC UR4, c[0x0][0x154] ;  /* 0x0000550000047ab9 */ /* 0x000fe20000000800 */
[----:B0-----:R-:W-:Y:S01]  /*61d0*/  IADD3 R3, P0, RZ, -R23, RZ ;  /* 0x80000017ff037210 */ /* 0x001fe20007f1e0ff */
[----:B------:R-:W-:Y:S02]  /*61e0*/  IMAD R21, R21, R20, R12 ;  /* 0x0000001415157224 */ /* 0x000fe400078e020c */
[----:B------:R-:W0:Y:S01]  /*61f0*/  LDC R6, c[0x0][0x618] ;  /* 0x00018600ff067b82 */ /* 0x000e220000000800 */
[----:B------:R-:W-:Y:S02]  /*6200*/  IMAD.MOV.U32 R7, RZ, RZ, 0x1 ;  /* 0x00000001ff077424 */ /* 0x000fe400078e00ff */
[----:B------:R-:W-:-:S04]  /*6210*/  IMAD.X R5, RZ, RZ, ~R0, P0 ;  /* 0x000000ffff057224 */ /* 0x000fc800000e0e00 */
[-C--:B--2---:R-:W-:Y:S01]  /*6220*/  IMAD R0, R5, R14.reuse, RZ ;  /* 0x0000000e05007224 */ /* 0x084fe200078e02ff */
[----:B------:R-:W1:Y:S01]  /*6230*/  LDC R8, c[0x0][0x608] ;  /* 0x00018200ff087b82 */ /* 0x000e620000000800 */
[----:B------:R-:W-:-:S04]  /*6240*/  IMAD.WIDE.U32 R4, R3, R14, R16 ;  /* 0x0000000e03047225 */ /* 0x000fc800078e0010 */
[----:B------:R-:W-:Y:S01]  /*6250*/  IMAD R3, R3, R15, R0 ;  /* 0x0000000f03037224 */ /* 0x000fe200078e0200 */
[----:B------:R-:W-:Y:S02]  /*6260*/  I2FP.F32.U32 R0, R24 ;  /* 0x0000001800007245 */ /* 0x000fe40000201000 */
[----:B------:R-:W2:Y:S01]  /*6270*/  LDC R26, c[0x0][0x658] ;  /* 0x00019600ff1a7b82 */ /* 0x000ea20000000800 */
[----:B------:R-:W-:Y:S01]  /*6280*/  IMAD.IADD R3, R5, 0x1, R3 ;  /* 0x0000000105037824 */ /* 0x000fe200078e0203 */
[----:B---3--:R-:W-:Y:S01]  /*6290*/  ISETP.NE.U32.AND P0, PT, R28, RZ, PT ;  /* 0x000000ff1c00720c */ /* 0x008fe20003f05070 */
[----:B------:R-:W-:Y:S01]  /*62a0*/  FMUL R0, R0, UR4 ;  /* 0x0000000400007c20 */ /* 0x000fe20008400000 */
[----:B------:R-:W-:Y:S02]  /*62b0*/  IMAD.MOV.U32 R5, RZ, RZ, -0x1 ;  /* 0xffffffffff057424 */ /* 0x000fe400078e00ff */
[----:B------:R-:W-:Y:S01]  /*62c0*/  ISETP.NE.AND.EX P0, PT, R29, RZ, PT, P0 ;  /* 0x000000ff1d00720c */ /* 0x000fe20003f05300 */
[----:B------:R3:W4:Y:S01]  /*62d0*/  F2I.U32.TRUNC.NTZ R13, R0 ;  /* 0x00000000000d7305 */ /* 0x000722000020f000 */
[----:B------:R-:W3:Y:S01]  /*62e0*/  LDC R15, c[0x0][0x148] ;  /* 0x00005200ff0f7b82 */ /* 0x000ee20000000800 */
[----:B0-----:R-:W-:-:S02]  /*62f0*/  SHF.R.U64 R12, R4, R6, R3 ;  /* 0x00000006040c7219 */ /* 0x001fc40000001203 */
[----:B------:R-:W-:-:S05]  /*6300*/  SHF.R.U32.HI R3, RZ, R6, R3 ;  /* 0x00000006ff037219 */ /* 0x000fca0000011603 */
[----:B------:R-:W0:Y:S01]  /*6310*/  LDC R20, c[0x0][0x600] ;  /* 0x00018000ff147b82 */ /* 0x000e220000000800 */
[-CC-:B-1----:R-:W-:Y:S02]  /*6320*/  SHF.R.U64 R10, R12, R8.reuse, R3.reuse ;  /* 0x000000080c0a7219 */ /* 0x182fe40000001203 */
[----:B------:R-:W-:-:S05]  /*6330*/  SHF.R.U32.HI R3, RZ, R8, R3 ;  /* 0x00000008ff037219 */ /* 0x000fca0000011603 */
[----:B------:R-:W1:Y:S01]  /*6340*/  LDC R27, c[0x0][0x648] ;  /* 0x00019200ff1b7b82 */ /* 0x000e620000000800 */
[-C--:B--2---:R-:W-:Y:S02]  /*6350*/  SHF.L.U32 R4, R5, R26.reuse, RZ ;  /* 0x0000001a05047219 */ /* 0x084fe400000006ff */
[-CC-:B------:R-:W-:Y:S02]  /*6360*/  SHF.R.U64 R14, R10, R26.reuse, R3.reuse ;  /* 0x0000001a0a0e7219 */ /* 0x180fe40000001203 */
[----:B------:R-:W-:Y:S02]  /*6370*/  SHF.R.U32.HI R5, RZ, R26, R3 ;  /* 0x0000001aff057219 */ /* 0x000fe40000011603 */
[----:B------:R-:W-:Y:S01]  /*6380*/  LOP3.LUT R25, RZ, R4, RZ, 0x33, !PT ;  /* 0x00000004ff197212 */ /* 0x000fe200078e33ff */
[----:B------:R-:W2:Y:S01]  /*6390*/  LDC R30, c[0x0][0x638] ;  /* 0x00018e00ff1e7b82 */ /* 0x000ea20000000800 */
[----:B------:R-:W-:Y:S01]  /*63a0*/  SHF.L.U32 R26, R7, R26, RZ ;  /* 0x0000001a071a7219 */ /* 0x000fe200000006ff */
[----:B------:R-:W-:-:S06]  /*63b0*/  IMAD.MOV.U32 R4, RZ, RZ, R14 ;  /* 0x000000ffff047224 */ /* 0x000fcc00078e000e */
[----:B------:R-:W0:Y:S01]  /*63c0*/  LDC R31, c[0x0][0x610] ;  /* 0x00018400ff1f7b82 */ /* 0x000e220000000800 */
[----:B----4-:R-:W-:Y:S05]  /*63d0*/  @!P0 BRA `(.L_x_123) ;  /* 0x0000000000288947 */ /* 0x010fea0003800000 */
[----:B------:R-:W4:Y:S02]  /*63e0*/  LDC R3, c[0x0][0x64c] ;  /* 0x00019300ff037b82 */ /* 0x000f240000000800 */
[----:B----4-:R-:W-:-:S05]  /*63f0*/  IADD3 R3, P0, R14, R3, RZ ;  /* 0x000000030e037210 */ /* 0x010fca0007f1e0ff */
        /* <DEDUP_REMOVED lines=8> */
.L_x_123:
[----:B------:R-:W-:Y:S01]  /*6480*/  ISETP.NE.AND P0, PT, R2, 0x1, PT ;  /* 0x000000010200780c */ /* 0x000fe20003f05270 */
[----:B0-----:R-:W-:Y:S01]  /*6490*/  VIADD R7, R20, 0xffffffff ;  /* 0xffffffff14077836 */ /* 0x001fe20000000000 */
[----:B-1-3--:R-:W-:Y:S01]  /*64a0*/  SHF.R.U64 R0, R4, R27, R5 ;  /* 0x0000001b04007219 */ /* 0x00afe20000001205 */
[----:B------:R-:W-:Y:S01]  /*64b0*/  IMAD.MOV R13, RZ, RZ, -R13 ;  /* 0x000000ffff0d7224 */ /* 0x000fe200078e0a0d */
[----:B------:R-:W-:Y:S01]  /*64c0*/  LOP3.LUT R5, R10, R25, RZ, 0xc0, !PT ;  /* 0x000000190a057212 */ /* 0x000fe200078ec0ff */
[----:B------:R-:W-:Y:S01]  /*64d0*/  IMAD.MOV.U32 R4, RZ, RZ, 0x1 ;  /* 0x00000001ff047424 */ /* 0x000fe200078e00ff */
[----:B------:R-:W-:Y:S01]  /*64e0*/  LOP3.LUT R12, R12, R7, RZ, 0xc0, !PT ;  /* 0x000000070c0c7212 */ /* 0x000fe200078ec0ff */
[----:B------:R-:W-:Y:S02]  /*64f0*/  IMAD.MOV R3, RZ, RZ, -R0 ;  /* 0x000000ffff037224 */ /* 0x000fe400078e0a00 */
[----:B------:R-:W-:Y:S02]  /*6500*/  IMAD R0, R26, R0, R5 ;  /* 0x000000001a007224 */ /* 0x000fe400078e0205 */
[----:B--2---:R-:W-:-:S02]  /*6510*/  IMAD R3, R3, R30, R14 ;  /* 0x0000001e03037224 */ /* 0x004fc400078e020e */
[----:B------:R-:W-:Y:S02]  /*6520*/  @P0 IMAD R21, R15, R13, R24 ;  /* 0x0000000d0f150224 */ /* 0x000fe400078e0218 */
[----:B------:R-:W-:Y:S01]  /*6530*/  IMAD R5, R3, R20, R12 ;  /* 0x0000001403057224 */ /* 0x000fe200078e020c */
[----:B------:R-:W-:Y:S01]  /*6540*/  PRMT R3, R4, 0x7610, R3 ;  /* 0x0000761004037816 */ /* 0x000fe20000000003 */
[----:B------:R-:W-:-:S05]  /*6550*/  IMAD R0, R0, R31, R21 ;  /* 0x0000001f00007224 */ /* 0x000fca00078e0215 */
[----:B------:R-:W-:Y:S02]  /*6560*/  SEL R75, R5, R0, !P0 ;  /* 0x00000000054b7207 */ /* 0x000fe40004000000 */
[----:B------:R-:W-:-:S07]  /*6570*/  SEL R0, R0, R5, !P0 ;  /* 0x0000000500007207 */ /* 0x000fce0004000000 */
.L_x_121:
[----:B------:R-:W-:Y:S01]  /*6580*/  LOP3.LUT P0, RZ, R3, 0xff, RZ, 0xc0, !PT ;  /* 0x000000ff03ff7812 */ /* 0x000fe2000780c0ff */
[----:B------:R-:W-:-:S12]  /*6590*/  IMAD.MOV.U32 R74, RZ, RZ, R0 ;  /* 0x000000ffff4a7224 */ /* 0x000fd800078e0000 */
[----:B------:R-:W-:Y:S05]  /*65a0*/  @P0 BRA `(.L_x_124) ;  /* 0xffffffa800680947 */ /* 0x000fea000383ffff */
[----:B------:R-:W-:Y:S05]  /*65b0*/  EXIT ;  /* 0x000000000000794d */ /* 0x000fea0003800000 */
.L_x_3:
[----:B0-----:R-:W-:Y:S01]  /*65c0*/  ULDC.64 UR4, c[0x0][0x650] ;  /* 0x0001940000047ab9 */ /* 0x001fe20000000a00 */
        /* <DEDUP_REMOVED lines=25> */
.L_x_126:
[--C-:B------:R-:W-:Y:S01]  /*6760*/  SHF.R.U64 R12, R10, R14, R11.reuse ;  /* 0x0000000e0a0c7219 */ /* 0x100fe2000000120b */
[----:B------:R-:W0:Y:S01]  /*6770*/  LDC R22, c[0x0][0x618] ;  /* 0x00018600ff167b82 */ /* 0x000e220000000800 */
[----:B------:R-:W-:Y:S01]  /*6780*/  I2FP.F32.U32 R6, R4 ;  /* 0x0000000400067245 */ /* 0x000fe20000201000 */
[----:B------:R-:W-:Y:S01]  /*6790*/  ULDC UR4, c[0x0][0x150] ;  /* 0x0000540000047ab9 */ /* 0x000fe20000000800 */
[----:B------:R-:W-:Y:S02]  /*67a0*/  SHF.R.U32.HI R5, RZ, R14, R11 ;  /* 0x0000000eff057219 */ /* 0x000fe4000001160b */
[----:B------:R-:W-:Y:S01]  /*67b0*/  IADD3 R9, P0, RZ, -R12, RZ ;  /* 0x8000000cff097210 */ /* 0x000fe20007f1e0ff */
[----:B------:R-:W-:Y:S01]  /*67c0*/  FMUL R11, R6, UR4 ;  /* 0x00000004060b7c20 */ /* 0x000fe20008400000 */
[----:B------:R-:W-:Y:S01]  /*67d0*/  ULDC UR4, c[0x0][0x154] ;  /* 0x0000550000047ab9 */ /* 0x000fe20000000800 */
[----:B------:R-:W1:Y:S02]  /*67e0*/  LDC.64 R24, c[0x0][0x640] ;  /* 0x00019000ff187b82 */ /* 0x000e640000000a00 */
[----:B------:R-:W-:-:S02]  /*67f0*/  IMAD.X R5, RZ, RZ, ~R5, P0 ;  /* 0x000000ffff057224 */ /* 0x000fc400000e0e05 */
[----:B------:R-:W2:Y:S01]  /*6800*/  F2I.U32.TRUNC.NTZ R11, R11 ;  /* 0x0000000b000b7305 */ /* 0x000ea2000020f000 */
[----:B------:R-:W-:-:S03]  /*6810*/  IMAD.WIDE.U32 R6, R9, R20, R16 ;  /* 0x0000001409067225 */ /* 0x000fc600078e0010 */
[----:B------:R-:W3:Y:S01]  /*6820*/  LDC R13, c[0x0][0x144] ;  /* 0x00005100ff0d7b82 */ /* 0x000ee20000000800 */
[----:B------:R-:W-:-:S04]  /*6830*/  IMAD R8, R5, R20, RZ ;  /* 0x0000001405087224 */ /* 0x000fc800078e02ff */
[----:B------:R-:W-:Y:S02]  /*6840*/  IMAD R5, R9, R21, R8 ;  /* 0x0000001509057224 */ /* 0x000fe400078e0208 */
[----:B------:R-:W-:Y:S01]  /*6850*/  IMAD.MOV.U32 R8, RZ, RZ, -0x1 ;  /* 0xffffffffff087424 */ /* 0x000fe200078e00ff */
[----:B------:R-:W4:Y:S01]  /*6860*/  LDC R14, c[0x0][0x608] ;  /* 0x00018200ff0e7b82 */ /* 0x000f220000000800 */
[----:B------:R-:W-:Y:S01]  /*6870*/  IMAD.IADD R5, R7, 0x1, R5 ;  /* 0x0000000107057824 */ /* 0x000fe200078e0205 */
[----:B------:R-:W-:-:S04]  /*6880*/  I2FP.F32.U32 R7, R3 ;  /* 0x0000000300077245 */ /* 0x000fc80000201000 */
[-C--:B0-----:R-:W-:Y:S01]  /*6890*/  SHF.R.U64 R10, R6, R22.reuse, R5 ;  /* 0x00000016060a7219 */ /* 0x081fe20000001205 */
[----:B--2---:R-:W-:Y:S01]  /*68a0*/  IMAD.MOV R6, RZ, RZ, -R11 ;  /* 0x000000ffff067224 */ /* 0x004fe200078e0a0b */
[----:B------:R-:W0:Y:S01]  /*68b0*/  LDC R9, c[0x0][0x658] ;  /* 0x00019600ff097b82 */ /* 0x000e220000000800 */
[----:B-1----:R-:W-:Y:S01]  /*68c0*/  ISETP.NE.U32.AND P0, PT, R24, RZ, PT ;  /* 0x000000ff1800720c */ /* 0x002fe20003f05070 */
[----:B------:R-:W-:Y:S01]  /*68d0*/  FMUL R7, R7, UR4 ;  /* 0x0000000407077c20 */ /* 0x000fe20008400000 */
[----:B------:R-:W-:Y:S02]  /*68e0*/  SHF.R.U32.HI R5, RZ, R22, R5 ;  /* 0x00000016ff057219 */ /* 0x000fe40000011605 */
[----:B------:R-:W-:-:S03]  /*68f0*/  ISETP.NE.AND.EX P0, PT, R25, RZ, PT, P0 ;  /* 0x000000ff1900720c */ /* 0x000fc60003f05300 */
[----:B------:R-:W1:Y:S01]  /*6900*/  LDC R20, c[0x0][0x148] ;  /* 0x00005200ff147b82 */ /* 0x000e620000000800 */
[----:B---3--:R-:W-:Y:S02]  /*6910*/  IMAD R23, R13, R6, R4 ;  /* 0x000000060d177224 */ /* 0x008fe400078e0204 */
[----:B------:R-:W-:-:S05]  /*6920*/  IMAD.MOV.U32 R6, RZ, RZ, 0x1 ;  /* 0x00000001ff067424 */ /* 0x000fca00078e00ff */
[----:B------:R-:W2:Y:S01]  /*6930*/  LDC R21, c[0x0][0x600] ;  /* 0x00018000ff157b82 */ /* 0x000ea20000000800 */
[-CC-:B----4-:R-:W-:Y:S02]  /*6940*/  SHF.R.U64 R13, R10, R14.reuse, R5.reuse ;  /* 0x0000000e0a0d7219 */ /* 0x190fe40000001205 */
[----:B------:R-:W-:Y:S02]  /*6950*/  SHF.R.U32.HI R4, RZ, R14, R5 ;  /* 0x0000000eff047219 */ /* 0x000fe40000011605 */
[----:B------:R3:W4:Y:S03]  /*6960*/  F2I.U32.TRUNC.NTZ R14, R7 ;  /* 0x00000007000e7305 */ /* 0x000726000020f000 */
[----:B------:R-:W1:Y:S01]  /*6970*/  LDC R26, c[0x0][0x648] ;  /* 0x00019200ff1a7b82 */ /* 0x000e620000000800 */
[-C--:B0-----:R-:W-:Y:S02]  /*6980*/  SHF.R.U64 R15, R13, R9.reuse, R4 ;  /* 0x000000090d0f7219 */ /* 0x081fe40000001204 */
[----:B------:R-:W-:-:S02]  /*6990*/  SHF.L.U32 R8, R8, R9, RZ ;  /* 0x0000000908087219 */ /* 0x000fc400000006ff */
[-C--:B------:R-:W-:Y:S01]  /*69a0*/  SHF.R.U32.HI R5, RZ, R9.reuse, R4 ;  /* 0x00000009ff057219 */ /* 0x080fe20000011604 */
[----:B------:R-:W-:Y:S01]  /*69b0*/  IMAD.MOV.U32 R4, RZ, RZ, R15 ;  /* 0x000000ffff047224 */ /* 0x000fe200078e000f */
[----:B------:R-:W-:Y:S01]  /*69c0*/  SHF.L.U32 R22, R6, R9, RZ ;  /* 0x0000000906167219 */ /* 0x000fe200000006ff */
[----:B------:R-:W0:Y:S01]  /*69d0*/  LDC R27, c[0x0][0x638] ;  /* 0x00018e00ff1b7b82 */ /* 0x000e220000000800 */
[----:B------:R-:W-:-:S07]  /*69e0*/  LOP3.LUT R28, RZ, R8, RZ, 0x33, !PT ;  /* 0x00000008ff1c7212 */ /* 0x000fce00078e33ff */
        /* <DEDUP_REMOVED lines=12> */
.L_x_127:
[----:B------:R-:W-:Y:S01]  /*6ab0*/  ISETP.NE.AND P0, PT, R2, 0x1, PT ;  /* 0x000000010200780c */ /* 0x000fe20003f05270 */
[----:B--2---:R-:W-:Y:S01]  /*6ac0*/  VIADD R7, R21, 0xffffffff ;  /* 0xffffffff15077836 */ /* 0x004fe20000000000 */
[----:B-1----:R-:W-:Y:S01]  /*6ad0*/  SHF.R.U64 R5, R4, R26, R5 ;  /* 0x0000001a04057219 */ /* 0x002fe20000001205 */
[----:B------:R-:W-:Y:S01]  /*6ae0*/  IMAD.MOV R14, RZ, RZ, -R14 ;  /* 0x000000ffff0e7224 */ /* 0x000fe200078e0a0e */
[----:B------:R-:W-:Y:S01]  /*6af0*/  LOP3.LUT R4, R13, R28, RZ, 0xc0, !PT ;  /* 0x0000001c0d047212 */ /* 0x000fe200078ec0ff */
[----:B------:R-:W-:Y:S01]  /*6b00*/  IMAD.MOV.U32 R8, RZ, RZ, R12 ;  /* 0x000000ffff087224 */ /* 0x000fe200078e000c */
[----:B------:R-:W-:Y:S01]  /*6b10*/  LOP3.LUT R10, R10, R7, RZ, 0xc0, !PT ;  /* 0x000000070a0a7212 */ /* 0x000fe200078ec0ff */
[----:B------:R-:W-:Y:S02]  /*6b20*/  IMAD.MOV R6, RZ, RZ, -R5 ;  /* 0x000000ffff067224 */ /* 0x000fe400078e0a05 */
[----:B------:R-:W-:-:S04]  /*6b30*/  IMAD R4, R22, R5, R4 ;  /* 0x0000000516047224 */ /* 0x000fc800078e0204 */
[----:B------:R-:W-:Y:S02]  /*6b40*/  @P0 IMAD R23, R20, R14, R3 ;  /* 0x0000000e14170224 */ /* 0x000fe400078e0203 */
[----:B0-----:R-:W-:Y:S02]  /*6b50*/  IMAD R3, R6, R27, R15 ;  /* 0x0000001b06037224 */ /* 0x001fe400078e020f */
[----:B------:R-:W-:Y:S02]  /*6b60*/  IMAD R7, R4, R29, R23 ;  /* 0x0000001d04077224 */ /* 0x000fe400078e0217 */
[----:B------:R-:W-:Y:S02]  /*6b70*/  IMAD R4, R3, R21, R10 ;  /* 0x0000001503047224 */ /* 0x000fe400078e020a */
[----:B------:R-:W-:-:S03]  /*6b80*/  IMAD.MOV.U32 R6, RZ, RZ, 0x1 ;  /* 0x00000001ff067424 */ /* 0x000fc600078e00ff */
[----:B------:R-:W-:Y:S02]  /*6b90*/  SEL R9, R4, R7, !P0 ;  /* 0x0000000704097207 */ /* 0x000fe40004000000 */
[----:B------:R-:W-:-:S07]  /*6ba0*/  SEL R7, R7, R4, !P0 ;  /* 0x0000000407077207 */ /* 0x000fce0004000000 */
.L_x_125:
[----:B------:R-:W-:-:S08]  /*6bb0*/  NOP ;  /* 0x0000000000007918 */ /* 0x000fd00000000000 */
[----:B------:R-:W0:-:S00]  /*6bc0*/  USETMAXREG.DEALLOC.CTAPOOL 0x28 ;  /* 0x00000028000079c8 */ /* 0x000e0000080e0500 */
[----:B0-----:R-:W-:-:S13]  /*6bd0*/  ISETP.NE.AND P0, PT, R0, RZ, PT ;  /* 0x000000ff0000720c */ /* 0x001fda0003f05270 */
[----:B------:R-:W-:Y:S05]  /*6be0*/  @P0 EXIT ;  /* 0x000000000000094d */ /* 0x000fea0003800000 */
[----:B------:R-:W-:Y:S01]  /*6bf0*/  LOP3.LUT P0, RZ, R6, 0xff, RZ, 0xc0, !PT ;  /* 0x000000ff06ff7812 */ /* 0x000fe2000780c0ff */
[----:B------:R-:W-:Y:S02]  /*6c00*/  IMAD.MOV.U32 R0, RZ, RZ, 0x1 ;  /* 0x00000001ff007424 */ /* 0x000fe400078e00ff */
[----:B------:R-:W-:-:S10]  /*6c10*/  IMAD.MOV.U32 R12, RZ, RZ, RZ ;  /* 0x000000ffff0c7224 */ /* 0x000fd400078e00ff */
[----:B------:R-:W-:Y:S05]  /*6c20*/  @!P0 BRA `(.L_x_128) ;  /* 0x0000000c00308947 */ /* 0x000fea0003800000 */
[----:B------:R-:W0:Y:S01]  /*6c30*/  LDC R0, c[0x0][0x28c] ;  /* 0x0000a300ff007b82 */ /* 0x000e220000000800 */
[----:B------:R-:W-:Y:S01]  /*6c40*/  ULDC UR5, c[0x0][0x600] ;  /* 0x0001800000057ab9 */ /* 0x000fe20000000800 */
[----:B------:R-:W-:Y:S01]  /*6c50*/  ULDC UR4, c[0x0][0xc] ;  /* 0x0000030000047ab9 */ /* 0x000fe20000000800 */
[----:B------:R-:W-:Y:S01]  /*6c60*/  UIADD3 UR16, UR5, -0x1, URZ ;  /* 0xffffffff05107890 */ /* 0x000fe2000fffe03f */
[C---:B------:R-:W-:Y:S01]  /*6c70*/  LOP3.LUT P2, RZ, R18.reuse, 0x7f, RZ, 0xc0, !PT ;  /* 0x0000007f12ff7812 */ /* 0x040fe2000784c0ff */
[----:B------:R-:W-:Y:S01]  /*6c80*/  ULDC UR6, c[0x0][0x658] ;  /* 0x0001960000067ab9 */ /* 0x000fe20000000800 */
[----:B------:R-:W-:Y:S01]  /*6c90*/  ULDC UR5, c[0x0][0x10] ;  /* 0x0000040000057ab9 */ /* 0x000fe20000000800 */
[----:B------:R-:W-:Y:S01]  /*6ca0*/  UMOV UR7, 0xffffffff ;  /* 0xffffffff00077882 */ /* 0x000fe20000000000 */
[----:B------:R-:W-:Y:S01]  /*6cb0*/  UMOV UR8, 0x1 ;  /* 0x0000000100087882 */ /* 0x000fe20000000000 */
[----:B------:R-:W-:Y:S01]  /*6cc0*/  UIMAD.WIDE.U32 UR4, UR4, UR5, URZ ;  /* 0x00000005040472a5 */ /* 0x000fe2000f8e003f */
[----:B------:R-:W-:Y:S01]  /*6cd0*/  LOP3.LUT P0, RZ, R18, 0x1f, RZ, 0xc0, !PT ;  /* 0x0000001f12ff7812 */ /* 0x000fe2000780c0ff */
[----:B------:R-:W-:Y:S01]  /*6ce0*/  USHF.L.U32 UR7, UR7, UR6, URZ ;  /* 0x0000000607077299 */ /* 0x000fe2000800063f */
[----:B------:R-:W-:Y:S01]  /*6cf0*/  BSSY B0, `(.L_x_128) ;  /* 0x00000bf000007945 */ /* 0x000fe20003800000 */
[----:B------:R-:W-:Y:S01]  /*6d00*/  USHF.L.U32 UR18, UR8, UR6, URZ ;  /* 0x0000000608127299 */ /* 0x000fe2000800063f */
[----:B------:R-:W-:Y:S01]  /*6d10*/  IMAD.MOV.U32 R13, RZ, RZ, 0x1 ;  /* 0x00000001ff0d7424 */ /* 0x000fe200078e00ff */
[----:B------:R-:W-:Y:S01]  /*6d20*/  LOP3.LUT R11, R19, 0x2, RZ, 0xfc, !PT ;  /* 0x00000002130b7812 */ /* 0x000fe200078efcff */
[----:B------:R-:W-:Y:S01]  /*6d30*/  ULDC UR6, c[0x0][0x14] ;  /* 0x0000050000067ab9 */ /* 0x000fe20000000800 */
[----:B------:R-:W-:Y:S01]  /*6d40*/  PLOP3.LUT P0, PT, P0, P2, PT, 0x8a, 0x0 ;  /* 0x000000000000781c */ /* 0x000fe20000705172 */
[----:B------:R-:W-:Y:S01]  /*6d50*/  UIMAD.WIDE.U32 UR20, UR4, UR6, URZ ;  /* 0x00000006041472a5 */ /* 0x000fe2000f8e003f */
[----:B------:R-:W-:Y:S01]  /*6d60*/  IMAD.MOV.U32 R12, RZ, RZ, RZ ;  /* 0x000000ffff0c7224 */ /* 0x000fe200078e00ff */
[----:B------:R-:W-:-:S02]  /*6d70*/  UIMAD UR13, UR5, UR6, URZ ;  /* 0x00000006050d72a4 */ /* 0x000fc4000f8e023f */
[----:B------:R-:W-:Y:S01]  /*6d80*/  ULOP3.LUT UR17, URZ, UR7, URZ, 0x33, !UPT ;  /* 0x000000073f117292 */ /* 0x000fe2000f8e333f */
[----:B0-----:R-:W-:Y:S01]  /*6d90*/  VIADD R0, R0, 0x3f ;  /* 0x0000003f00007836 */ /* 0x001fe20000000000 */
[----:B------:R-:W-:Y:S01]  /*6da0*/  UIADD3 UR13, UR21, UR13, URZ ;  /* 0x0000000d150d7290 */ /* 0x000fe2000fffe03f */
[----:B------:R-:W-:-:S03]  /*6db0*/  ULDC.64 UR22, c[0x0][0x198] ;  /* 0x0000660000167ab9 */ /* 0x000fc60000000a00 */
[----:B------:R-:W-:-:S04]  /*6dc0*/  SHF.R.S32.HI R3, RZ, 0x1f, R0 ;  /* 0x0000001fff037819 */ /* 0x000fc80000011400 */
[----:B------:R-:W-:Y:S01]  /*6dd0*/  LEA.HI R3, R3, R0, RZ, 0x6 ;  /* 0x0000000003037211 */ /* 0x000fe200078f30ff */
[----:B------:R-:W-:-:S03]  /*6de0*/  IMAD.MOV.U32 R0, RZ, RZ, 0x1 ;  /* 0x00000001ff007424 */ /* 0x000fc600078e00ff */
[----:B------:R-:W-:-:S05]  /*6df0*/  SHF.R.S32.HI R3, RZ, 0x6, R3 ;  /* 0x00000006ff037819 */ /* 0x000fca0000011403 */
[----:B------:R-:W-:-:S07]  /*6e00*/  VIADD R10, R3, 0x1 ;  /* 0x00000001030a7836 */ /* 0x000fce0000000000 */
.L_x_140:
[----:B------:R-:W-:-:S03]  /*6e10*/  UMOV UR4, 0xffffffff ;  /* 0xffffffff00047882 */ /* 0x000fc60000000000 */
[----:B------:R-:W-:Y:S05]  /*6e20*/  BRA.DIV UR4, `(.L_x_129) ;  /* 0x0000000e04c07947 */ /* 0x000fea000b800000 */
[----:B------:R-:W-:-:S13]  /*6e30*/  ELECT P6, URZ, PT ;  /* 0x00000000003f782f */ /* 0x000fda00038c0000 */
.L_x_152:
[----:B------:R-:W0:Y:S01]  /*6e40*/  LDC R4, c[0x0][0x28c] ;  /* 0x0000a300ff047b82 */ /* 0x000e220000000800 */
[----:B------:R-:W-:Y:S01]  /*6e50*/  BSSY B1, `(.L_x_130) ;  /* 0x0000037000017945 */ /* 0x000fe20003800000 */
[----:B0-----:R-:W-:-:S13]  /*6e60*/  ISETP.LT.OR P6, PT, R4, 0x1, !P6 ;  /* 0x000000010400780c */ /* 0x001fda00077c1670 */
[----:B------:R-:W-:Y:S05]  /*6e70*/  @P6 BRA `(.L_x_131) ;  /* 0x0000000000d06947 */ /* 0x000fea0003800000 */
[----:B------:R-:W-:Y:S02]  /*6e80*/  IMAD R15, R9, 0x30, RZ ;  /* 0x00000030090f7824 */ /* 0x000fe400078e02ff */
[----:B------:R-:W-:Y:S02]  /*6e90*/  IMAD.SHL.U32 R18, R7, 0x100, RZ ;  /* 0x0000010007127824 */ /* 0x000fe400078e00ff */
[----:B------:R-:W-:Y:S02]  /*6ea0*/  IMAD.MOV.U32 R20, RZ, RZ, RZ ;  /* 0x000000ffff147224 */ /* 0x000fe400078e00ff */
[----:B------:R-:W-:Y:S02]  /*6eb0*/  IMAD.MOV.U32 R4, RZ, RZ, R10 ;  /* 0x000000ffff047224 */ /* 0x000fe400078e000a */
[----:B------:R-:W-:Y:S02]  /*6ec0*/  IMAD.MOV.U32 R5, RZ, RZ, R0 ;  /* 0x000000ffff057224 */ /* 0x000fe400078e0000 */
[----:B------:R-:W-:-:S07]  /*6ed0*/  IMAD.MOV.U32 R6, RZ, RZ, R12 ;  /* 0x000000ffff067224 */ /* 0x000fce00078e000c */
.L_x_135:
[----:B------:R-:W0:Y:S01]  /*6ee0*/  S2R R14, SR_CgaCtaId ;  /* 0x00000000000e7919 */ /* 0x000e220000008800 */
[----:B------:R-:W-:Y:S01]  /*6ef0*/  MOV R7, 0x400 ;  /* 0x0000040000077802 */ /* 0x000fe20000000f00 */
[----:B------:R-:W1:Y:S03]  /*6f00*/  @!P2 LDC R9, c[0x0][0x500] ;  /* 0x00014000ff09ab82 */ /* 0x000e660000000800 */
[----:B0-----:R-:W-:Y:S02]  /*6f10*/  LEA R21, R14, R7, 0x18 ;  /* 0x000000070e157211 */ /* 0x001fe400078ec0ff */
[----:B------:R-:W-:-:S03]  /*6f20*/  SHF.L.U32 R7, R5, 0x1f, RZ ;  /* 0x0000001f05077819 */ /* 0x000fc600000006ff */
[----:B------:R-:W-:-:S04]  /*6f30*/  IMAD R14, R6, 0x8, R21 ;  /* 0x00000008060e7824 */ /* 0x000fc800078e0215 */
[----:B------:R-:W0:Y:S02]  /*6f40*/  SYNCS.PHASECHK.TRANS64.TRYWAIT P1, [R14+URZ+0x28], R7 ;  /* 0x000028070e0075a7 */ /* 0x000e24000802017f */
[----:B01----:R-:W-:Y:S05]  /*6f50*/  @!P1 BRA `(.L_x_132) ;  /* 0x0000000c00949947 */ /* 0x003fea0003800000 */
.L_x_153:
[----:B0-----:R-:W-:Y:S01]  /*6f60*/  PRMT R7, R11, 0x9910, RZ ;  /* 0x000099100b077816 */ /* 0x001fe200000000ff */
[----:B------:R0:W-:Y:S03]  /*6f70*/  @!P2 SYNCS.ARRIVE.TRANS64 RZ, [R14+URZ], R9 ;  /* 0x000000090effa9a7 */ /* 0x0001e6000800003f */
[----:B------:R-:W-:-:S13]  /*6f80*/  ISETP.NE.AND P1, PT, R7, 0x2, PT ;  /* 0x000000020700780c */ /* 0x000fda0003f25270 */
[----:B0-----:R-:W-:Y:S05]  /*6f90*/  @P1 BRA `(.L_x_133) ;  /* 0x0000000000041947 */ /* 0x001fea0003800000 */
[----:B------:R-:W-:Y:S01]  /*6fa0*/  BPT.TRAP 0x1 ;  /* 0x000000040000795c */ /* 0x000fe20000300000 */
.L_x_133:
[----:B------:R-:W-:Y:S05]  /*6fb0*/  @P0 BRA `(.L_x_134) ;  /* 0x0000000000040947 */ /* 0x000fea0003800000 */
[----:B------:R-:W-:Y:S01]  /*6fc0*/  BPT.TRAP 0x1 ;  /* 0x000000040000795c */ /* 0x000fe20000300000 */
.L_x_134:
[--C-:B------:R-:W-:Y:S01]  /*6fd0*/  IMAD R7, R6, 0x8000, R21.reuse ;  /* 0x0000800006077824 */ /* 0x100fe200078e0215 */
[----:B------:R-:W-:Y:S01]  /*6fe0*/  R2UR UR9, R14 ;  /* 0x000000000e0972ca */ /* 0x000fe200000e0000 */
[----:B------:R-:W-:Y:S01]  /*6ff0*/  IMAD R21, R6, 0x1800, R21 ;  /* 0x0000180006157824 */ /* 0x000fe200078e0215 */
[----:B------:R-:W-:Y:S01]  /*7000*/  UIADD3 UR4, UP0, UR22, 0xf0, URZ ;  /* 0x000000f016047890 */ /* 0x000fe2000ff1e03f */
[----:B------:R-:W-:Y:S01]  /*7010*/  VIADD R4, R4, 0xffffffff ;  /* 0xffffffff04047836 */ /* 0x000fe20000000000 */
[----:B------:R-:W-:Y:S01]  /*7020*/  R2UR UR5, R7 ;  /* 0x00000000070572ca */ /* 0x000fe200000e0000 */
[----:B------:R-:W-:Y:S01]  /*7030*/  UIADD3 UR24, UP1, UR22, 0x1f0, URZ ;  /* 0x000001f016187890 */ /* 0x000fe2000ff3e03f */
[----:B------:R-:W-:Y:S01]  /*7040*/  R2UR UR8, R21 ;  /* 0x00000000150872ca */ /* 0x000fe200000e0000 */
[----:B------:R-:W-:Y:S01]  /*7050*/  VIADD R6, R6, 0x1 ;  /* 0x0000000106067836 */ /* 0x000fe20000000000 */
[----:B------:R-:W-:Y:S01]  /*7060*/  R2UR UR11, R18 ;  /* 0x00000000120b72ca */ /* 0x000fe200000e0000 */
[----:B------:R-:W-:Y:S01]  /*7070*/  UIADD3.X UR25, URZ, UR23, URZ, UP1, !UPT ;  /* 0x000000173f197290 */ /* 0x000fe20008ffe43f */
[----:B------:R-:W-:Y:S01]  /*7080*/  R2UR UR10, R20 ;  /* 0x00000000140a72ca */ /* 0x000fe200000e0000 */
[----:B------:R-:W-:Y:S01]  /*7090*/  UMOV UR6, 0x0 ;  /* 0x0000000000067882 */ /* 0x000fe20000000000 */
[----:B------:R-:W-:Y:S01]  /*70a0*/  R2UR UR12, R8 ;  /* 0x00000000080c72ca */ /* 0x000fe200000e0000 */
[----:B------:R-:W-:Y:S01]  /*70b0*/  UMOV UR7, 0x10000000 ;  /* 0x1000000000077882 */ /* 0x000fe20000000000 */
[----:B------:R-:W-:Y:S01]  /*70c0*/  R2UR UR19, R15 ;  /* 0x000000000f1372ca */ /* 0x000fe200000e0000 */
[----:B------:R-:W-:Y:S01]  /*70d0*/  VIADD R20, R20, 0x40 ;  /* 0x0000004014147836 */ /* 0x000fe20000000000 */
[----:B------:R-:W-:Y:S01]  /*70e0*/  ISETP.GT.AND P3, PT, R4, 0x1, PT ;  /* 0x000000010400780c */ /* 0x000fe20003f64270 */
[----:B------:R-:W-:Y:S01]  /*70f0*/  UIADD3 UR14, UR5, 0x100, URZ ;  /* 0x00000100050e7890 */ /* 0x000fe2000fffe03f */
[----:B------:R-:W-:Y:S01]  /*7100*/  ISETP.NE.AND P1, PT, R6, 0x5, PT ;  /* 0x000000050600780c */ /* 0x000fe20003f25270 */
[----:B------:R-:W-:-:S02]  /*7110*/  UIADD3.X UR5, URZ, UR23, URZ, UP0, !UPT ;  /* 0x000000173f057290 */ /* 0x000fc400087fe43f */
[----:B------:R-:W-:Y:S01]  /*7120*/  UIADD3 UR15, UR8, 0x28100, URZ ;  /* 0x00028100080f7890 */ /* 0x000fe2000fffe03f */
[----:B------:R-:W-:Y:S02]  /*7130*/  SEL R14, RZ, 0x1, P1 ;  /* 0x00000001ff0e7807 */ /* 0x000fe40000800000 */
[----:B------:R-:W-:Y:S01]  /*7140*/  UMOV UR8, UR14 ;  /* 0x0000000e00087c82 */ /* 0x000fe20008000000 */
[----:B------:R-:W-:Y:S02]  /*7150*/  SEL R6, R6, RZ, P1 ;  /* 0x000000ff06067207 */ /* 0x000fe40000800000 */
[----:B------:R-:W-:Y:S01]  /*7160*/  LOP3.LUT R5, R5, R14, RZ, 0x3c, !PT ;  /* 0x0000000e05057212 */ /* 0x000fe200078e3cff */
[----:B------:R0:W-:Y:S02]  /*7170*/  UTMALDG.3D [UR8], [UR4], desc[UR6] ;  /* 0x00000608040075b4 */ /* 0x0001e40008011000 */
[----:B0-----:R-:W-:Y:S01]  /*7180*/  UMOV UR8, UR15 ;  /* 0x0000000f00087c82 */ /* 0x001fe20008000000 */
[----:B------:R-:W-:-:S02]  /*7190*/  UMOV UR11, UR19 ;  /* 0x00000013000b7c82 */ /* 0x000fc40008000000 */
[----:B------:R0:W-:Y:S02]  /*71a0*/  UTMALDG.3D [UR8], [UR24], desc[UR6] ;  /* 0x00000608180075b4 */ /* 0x0001e40008011000 */
[----:B0-----:R-:W-:Y:S05]  /*71b0*/  @P3 BRA `(.L_x_135) ;  /* 0xfffffffc00483947 */ /* 0x001fea000383ffff */
.L_x_131:
[----:B------:R-:W-:Y:S05]  /*71c0*/  BSYNC B1 ;  /* 0x0000000000017941 */ /* 0x000fea0003800000 */
.L_x_130:
[----:B------:R-:W-:Y:S01]  /*71d0*/  LOP3.LUT P3, RZ, R13, 0xff, RZ, 0xc0, !PT ;  /* 0x000000ff0dff7812 */ /* 0x000fe2000786c0ff */
[----:B------:R-:W-:Y:S01]  /*71e0*/  IMAD.IADD R12, R3, 0x1, R12 ;  /* 0x00000001030c7824 */ /* 0x000fe200078e020c */
[----:B------:R-:W-:Y:S01]  /*71f0*/  IADD3 R16, P4, R16, UR20, RZ ;  /* 0x0000001410107c10 */ /* 0x000fe2000ff9e0ff */
[----:B------:R-:W-:Y:S01]  /*7200*/  ULDC.64 UR4, c[0x0][0x650] ;  /* 0x0001940000047ab9 */ /* 0x000fe20000000a00 */
[----:B------:R-:W-:Y:S01]  /*7210*/  BSSY B1, `(.L_x_136) ;  /* 0x000006a000017945 */ /* 0x000fe20003800000 */
[----:B------:R-:W-:Y:S01]  /*7220*/  IMAD.MOV.U32 R9, RZ, RZ, -0x1 ;  /* 0xffffffffff097424 */ /* 0x000fe200078e00ff */
[----:B------:R-:W-:Y:S01]  /*7230*/  ISETP.GT.U32.AND P1, PT, R12, 0x4, PT ;  /* 0x000000040c00780c */ /* 0x000fe20003f24070 */
[----:B------:R-:W-:Y:S01]  /*7240*/  IMAD.MOV.U32 R8, RZ, RZ, -0x1 ;  /* 0xffffffffff087424 */ /* 0x000fe200078e00ff */
[----:B------:R-:W-:Y:S02]  /*7250*/  IADD3.X R17, R17, UR13, RZ, P4, !PT ;  /* 0x0000000d11117c10 */ /* 0x000fe4000a7fe4ff */
[----:B------:R-:W-:-:S02]  /*7260*/  ISETP.LT.U32.AND P1, PT, R3, 0x5, P1 ;  /* 0x000000050300780c */ /* 0x000fc40000f21070 */
[----:B------:R-:W-:Y:S01]  /*7270*/  PRMT R13, RZ, 0x7610, R13 ;  /* 0x00007610ff0d7816 */ /* 0x000fe2000000000d */
[----:B------:R-:W0:Y:S01]  /*7280*/  @P3 S2R R5, SR_CgaCtaId ;  /* 0x0000000000053919 */ /* 0x000e220000008800 */
[----:B------:R-:W-:-:S04]  /*7290*/  @P3 MOV R4, 0x400 ;  /* 0x0000040000043802 */ /* 0x000fc80000000f00 */
[----:B0-----:R-:W-:Y:S01]  /*72a0*/  @P3 LEA R6, R5, R4, 0x18 ;  /* 0x0000000405063211 */ /* 0x001fe200078ec0ff */
[----:B------:R-:W-:-:S03]  /*72b0*/  IMAD.WIDE.U32 R4, R12, -0x33333333, RZ ;  /* 0xcccccccd0c047825 */ /* 0x000fc600078e00ff */
[----:B------:R0:W-:Y:S01]  /*72c0*/  @P3 SYNCS.ARRIVE.TRANS64.A1T0 RZ, [R6+URZ+0x68], RZ ;  /* 0x000068ff06ff39a7 */ /* 0x0001e2000810003f */
[----:B------:R-:W-:Y:S02]  /*72d0*/  ISETP.GE.U32.AND P3, PT, R3, 0x5, PT ;  /* 0x000000050300780c */ /* 0x000fe40003f66070 */
[----:B------:R-:W-:Y:S02]  /*72e0*/  SHF.R.U32.HI R7, RZ, 0x2, R5 ;  /* 0x00000002ff077819 */ /* 0x000fe40000011605 */
[----:B------:R-:W-:Y:S02]  /*72f0*/  SEL R5, RZ, 0x1, !P1 ;  /* 0x00000001ff057807 */ /* 0x000fe40004800000 */
[----:B------:R-:W-:Y:S01]  /*7300*/  ISETP.GE.U32.AND P1, PT, R16, UR4, PT ;  /* 0x0000000410007c0c */ /* 0x000fe2000bf26070 */
[----:B------:R-:W-:Y:S01]  /*7310*/  IMAD R12, R7, -0x5, R12 ;  /* 0xfffffffb070c7824 */ /* 0x000fe200078e020c */
[----:B------:R-:W-:Y:S02]  /*7320*/  LOP3.LUT R0, R0, R5, RZ, 0x3c, !PT ;  /* 0x0000000500007212 */ /* 0x000fe400078e3cff */
[----:B------:R-:W-:-:S02]  /*7330*/  ISETP.GE.U32.AND.EX P1, PT, R17, UR5, PT, P1 ;  /* 0x0000000511007c0c */ /* 0x000fc4000bf26110 */
[----:B------:R-:W-:Y:S02]  /*7340*/  PRMT R4, RZ, 0x7610, R4 ;  /* 0x00007610ff047816 */ /* 0x000fe40000000004 */
[----:B------:R-:W-:Y:S01]  /*7350*/  @P3 LOP3.LUT R0, R0, 0x1, R7, 0x78, !PT ;  /* 0x0000000100003812 */ /* 0x000fe200078e7807 */
[----:B------:R-:W-:-:S08]  /*7360*/  IMAD.MOV.U32 R7, RZ, RZ, -0x1 ;  /* 0xffffffffff077424 */ /* 0x000fd000078e00ff */
[----:B0-----:R-:W-:Y:S05]  /*7370*/  @P1 BRA `(.L_x_137) ;  /* 0x00000004004c1947 */ /* 0x001fea0003800000 */
[----:B------:R-:W-:Y:S01]  /*7380*/  ULDC.64 UR4, c[0x0][0x628] ;  /* 0x00018a0000047ab9 */ /* 0x000fe20000000a00 */
[----:B------:R-:W0:Y:S01]  /*7390*/  S2R R15, SR_CTAID.X ;  /* 0x00000000000f7919 */ /* 0x000e220000002500 */
[----:B------:R-:W-:Y:S01]  /*73a0*/  ISETP.NE.U32.AND P1, PT, RZ, UR4, PT ;  /* 0x00000004ff007c0c */ /* 0x000fe2000bf25070 */
[----:B------:R-:W-:Y:S01]  /*73b0*/  ULDC UR7, c[0x0][0x630] ;  /* 0x00018c0000077ab9 */ /* 0x000fe20000000800 */
[----:B------:R-:W-:Y:S01]  /*73c0*/  IMAD.MOV.U32 R4, RZ, RZ, R16 ;  /* 0x000000ffff047224 */ /* 0x000fe200078e0010 */
[----:B------:R-:W1:Y:S01]  /*73d0*/  S2R R14, SR_CTAID.Y ;  /* 0x00000000000e7919 */ /* 0x000e620000002600 */
[----:B------:R-:W-:Y:S01]  /*73e0*/  ISETP.NE.AND.EX P1, PT, RZ, UR5, PT, P1 ;  /* 0x00000005ff007c0c */ /* 0x000fe2000bf25310 */
[----:B------:R-:W-:-:S12]  /*73f0*/  IMAD.MOV.U32 R5, RZ, RZ, R17 ;  /* 0x000000ffff057224 */ /* 0x000fd800078e0011 */
[----:B------:R-:W-:Y:S05]  /*7400*/  @!P1 BRA `(.L_x_138) ;  /* 0x0000000000289947 */ /* 0x000fea0003800000 */
[----:B------:R-:W-:Y:S02]  /*7410*/  ULDC UR6, c[0x0][0x634] ;  /* 0x00018d0000067ab9 */ /* 0x000fe40000000800 */
[----:B------:R-:W-:-:S05]  /*7420*/  IADD3 R9, P1, R16, UR6, RZ ;  /* 0x0000000610097c10 */ /* 0x000fca000ff3e0ff */
[----:B------:R-:W-:-:S04]  /*7430*/  IMAD.X R21, RZ, RZ, R17, P1 ;  /* 0x000000ffff157224 */ /* 0x000fc800008e0611 */
[----:B------:R-:W-:-:S04]  /*7440*/  IMAD.WIDE.U32 R6, R21, UR4, RZ ;  /* 0x0000000415067c25 */ /* 0x000fc8000f8e00ff */
[----:B------:R-:W-:-:S04]  /*7450*/  IMAD.WIDE.U32 R6, P1, R9, UR5, R6 ;  /* 0x0000000509067c25 */ /* 0x000fc8000f820006 */
[----:B------:R-:W-:-:S04]  /*7460*/  IMAD.WIDE.U32 R8, R9, UR4, RZ ;  /* 0x0000000409087c25 */ /* 0x000fc8000f8e00ff */
[----:B------:R-:W-:Y:S01]  /*7470*/  IMAD.X R5, RZ, RZ, RZ, P1 ;  /* 0x000000ffff057224 */ /* 0x000fe200008e06ff */
[----:B------:R-:W-:Y:S01]  /*7480*/  IADD3 RZ, P1, R9, R6, RZ ;  /* 0x0000000609ff7210 */ /* 0x000fe20007f3e0ff */
[----:B------:R-:W-:-:S04]  /*7490*/  IMAD.MOV.U32 R4, RZ, RZ, R7 ;  /* 0x000000ffff047224 */ /* 0x000fc800078e0007 */
[----:B------:R-:W-:-:S08]  /*74a0*/  IMAD.WIDE.U32.X R4, R21, UR5, R4, P1 ;  /* 0x0000000515047c25 */ /* 0x000fd000088e0404 */
.L_x_138:
[--C-:B------:R-:W-:Y:S01]  /*74b0*/  SHF.R.U64 R8, R4, UR7, R5.reuse ;  /* 0x0000000704087c19 */ /* 0x100fe20008001205 */
[----:B------:R-:W-:Y:S01]  /*74c0*/  ULDC.64 UR4, c[0x0][0x620] ;  /* 0x0001880000047ab9 */ /* 0x000fe20000000a00 */
[----:B------:R-:W-:Y:S01]  /*74d0*/  SHF.R.U32.HI R4, RZ, UR7, R5 ;  /* 0x00000007ff047c19 */ /* 0x000fe20008011605 */
[----:B------:R-:W2:Y:S01]  /*74e0*/  LDC R24, c[0x0][0x144] ;  /* 0x00005100ff187b82 */ /* 0x000ea20000000800 */
[----:B------:R-:W-:Y:S01]  /*74f0*/  IADD3 R7, P1, RZ, -R8, RZ ;  /* 0x80000008ff077210 */ /* 0x000fe20007f3e0ff */
[----:B------:R-:W-:Y:S01]  /*7500*/  ULDC.64 UR8, c[0x0][0x640] ;  /* 0x0001900000087ab9 */ /* 0x000fe20000000a00 */
[----:B0-----:R-:W-:Y:S01]  /*7510*/  I2FP.F32.U32 R9, R15 ;  /* 0x0000000f00097245 */ /* 0x001fe20000201000 */
[----:B------:R-:W-:Y:S02]  /*7520*/  ULDC UR6, c[0x0][0x608] ;  /* 0x0001820000067ab9 */ /* 0x000fe40000000800 */
[----:B------:R-:W-:Y:S01]  /*7530*/  IMAD.X R4, RZ, RZ, ~R4, P1 ;  /* 0x000000ffff047224 */ /* 0x000fe200008e0e04 */
[----:B------:R-:W-:Y:S01]  /*7540*/  ISETP.NE.U32.AND P1, PT, RZ, UR8, PT ;  /* 0x00000008ff007c0c */ /* 0x000fe2000bf25070 */
[----:B------:R-:W0:Y:S02]  /*7550*/  LDC R21, c[0x0][0x148] ;  /* 0x00005200ff157b82 */ /* 0x000e240000000800 */
[----:B------:R-:W-:Y:S01]  /*7560*/  IMAD R6, R4, UR4, RZ ;  /* 0x0000000404067c24 */ /* 0x000fe2000f8e02ff */
[----:B------:R-:W-:Y:S01]  /*7570*/  ISETP.NE.AND.EX P1, PT, RZ, UR9, PT, P1 ;  /* 0x00000009ff007c0c */ /* 0x000fe2000bf25310 */
[----:B------:R-:W-:Y:S01]  /*7580*/  IMAD.WIDE.U32 R4, R7, UR4, R16 ;  /* 0x0000000407047c25 */ /* 0x000fe2000f8e0010 */
[----:B------:R-:W-:-:S03]  /*7590*/  ULDC UR4, c[0x0][0x150] ;  /* 0x0000540000047ab9 */ /* 0x000fc60000000800 */
[----:B------:R-:W-:Y:S02]  /*75a0*/  IMAD R7, R7, UR5, R6 ;  /* 0x0000000507077c24 */ /* 0x000fe4000f8e0206 */
[----:B------:R-:W-:Y:S01]  /*75b0*/  FMUL R6, R9, UR4 ;  /* 0x0000000409067c20 */ /* 0x000fe20008400000 */
[----:B------:R-:W-:Y:S01]  /*75c0*/  ULDC UR4, c[0x0][0x618] ;  /* 0x0001860000047ab9 */ /* 0x000fe20000000800 */
[----:B------:R-:W-:Y:S01]  /*75d0*/  ULDC UR5, c[0x0][0x154] ;  /* 0x0000550000057ab9 */ /* 0x000fe20000000800 */
[----:B------:R-:W-:-:S03]  /*75e0*/  IMAD.IADD R5, R5, 0x1, R7 ;  /* 0x0000000105057824 */ /* 0x000fc600078e0207 */
[----:B------:R-:W3:Y:S02]  /*75f0*/  F2I.U32.TRUNC.NTZ R6, R6 ;  /* 0x0000000600067305 */ /* 0x000ee4000020f000 */
[----:B------:R-:W-:Y:S02]  /*7600*/  SHF.R.U64 R9, R4, UR4, R5 ;  /* 0x0000000404097c19 */ /* 0x000fe40008001205 */
[----:B-1----:R-:W-:-:S05]  /*7610*/  I2FP.F32.U32 R4, R14 ;  /* 0x0000000e00047245 */ /* 0x002fca0000201000 */
[----:B------:R-:W-:Y:S01]  /*7620*/  FMUL R22, R4, UR5 ;  /* 0x0000000504167c20 */ /* 0x000fe20008400000 */
[----:B------:R-:W-:Y:S01]  /*7630*/  SHF.R.U32.HI R4, RZ, UR4, R5 ;  /* 0x00000004ff047c19 */ /* 0x000fe20008011605 */
[----:B------:R-:W-:-:S03]  /*7640*/  ULDC UR4, c[0x0][0x658] ;  /* 0x0001960000047ab9 */ /* 0x000fc60000000800 */
[--C-:B------:R-:W-:Y:S01]  /*7650*/  SHF.R.U64 R20, R9, UR6, R4.reuse ;  /* 0x0000000609147c19 */ /* 0x100fe20008001204 */
[----:B------:R-:W1:Y:S01]  /*7660*/  F2I.U32.TRUNC.NTZ R22, R22 ;  /* 0x0000001600167305 */ /* 0x000e62000020f000 */
[----:B------:R-:W-:Y:S01]  /*7670*/  SHF.R.U32.HI R5, RZ, UR6, R4 ;  /* 0x00000006ff057c19 */ /* 0x000fe20008011604 */
[----:B---3--:R-:W-:-:S03]  /*7680*/  IMAD.MOV R6, RZ, RZ, -R6 ;  /* 0x000000ffff067224 */ /* 0x008fc600078e0a06 */
[----:B------:R-:W-:Y:S01]  /*7690*/  SHF.R.U64 R18, R20, UR4, R5 ;  /* 0x0000000414127c19 */ /* 0x000fe20008001205 */
[----:B--2---:R-:W-:Y:S01]  /*76a0*/  IMAD R15, R24, R6, R15 ;  /* 0x00000006180f7224 */ /* 0x004fe200078e020f */
[----:B------:R-:W-:-:S03]  /*76b0*/  SHF.R.U32.HI R23, RZ, UR4, R5 ;  /* 0x00000004ff177c19 */ /* 0x000fc60008011605 */
[----:B------:R-:W-:Y:S02]  /*76c0*/  IMAD.MOV.U32 R4, RZ, RZ, R18 ;  /* 0x000000ffff047224 */ /* 0x000fe400078e0012 */
[----:B------:R-:W-:Y:S01]  /*76d0*/  IMAD.MOV.U32 R5, RZ, RZ, R23 ;  /* 0x000000ffff057224 */ /* 0x000fe200078e0017 */
[----:B-1----:R-:W-:Y:S06]  /*76e0*/  @!P1 BRA `(.L_x_139) ;  /* 0x0000000000289947 */ /* 0x002fec0003800000 */
[----:B------:R-:W-:Y:S02]  /*76f0*/  ULDC UR4, c[0x0][0x64c] ;  /* 0x0001930000047ab9 */ /* 0x000fe40000000800 */
[----:B------:R-:W-:-:S05]  /*7700*/  IADD3 R5, P1, R18, UR4, RZ ;  /* 0x0000000412057c10 */ /* 0x000fca000ff3e0ff */
[----:B------:R-:W-:-:S04]  /*7710*/  IMAD.X R23, RZ, RZ, R23, P1 ;  /* 0x000000ffff177224 */ /* 0x000fc800008e0617 */
[----:B------:R-:W-:-:S04]  /*7720*/  IMAD.WIDE.U32 R6, R23, UR8, RZ ;  /* 0x0000000817067c25 */ /* 0x000fc8000f8e00ff */
[----:B------:R-:W-:-:S04]  /*7730*/  IMAD.WIDE.U32 R6, P1, R5, UR9, R6 ;  /* 0x0000000905067c25 */ /* 0x000fc8000f820006 */
[----:B------:R-:W-:-:S04]  /*7740*/  IMAD.WIDE.U32 R4, R5, UR8, RZ ;  /* 0x0000000805047c25 */ /* 0x000fc8000f8e00ff */
[----:B------:R-:W-:Y:S01]  /*7750*/  IMAD.MOV.U32 R4, RZ, RZ, R7 ;  /* 0x000000ffff047224 */ /* 0x000fe200078e0007 */
[----:B------:R-:W-:Y:S01]  /*7760*/  IADD3 RZ, P3, R5, R6, RZ ;  /* 0x0000000605ff7210 */ /* 0x000fe20007f7e0ff */
[----:B------:R-:W-:-:S04]  /*7770*/  IMAD.X R5, RZ, RZ, RZ, P1 ;  /* 0x000000ffff057224 */ /* 0x000fc800008e06ff */
[----:B------:R-:W-:-:S08]  /*7780*/  IMAD.WIDE.U32.X R4, R23, UR9, R4, P3 ;  /* 0x0000000917047c25 */ /* 0x000fd000098e0404 */
.L_x_139:
[----:B------:R-:W-:Y:S01]  /*7790*/  ISETP.NE.AND P1, PT, R2, 0x1, PT ;  /* 0x000000010200780c */ /* 0x000fe20003f25270 */
[----:B------:R-:W-:Y:S01]  /*77a0*/  ULDC UR4, c[0x0][0x648] ;  /* 0x0001920000047ab9 */ /* 0x000fe20000000800 */
[----:B------:R-:W-:Y:S01]  /*77b0*/  LOP3.LUT R20, R20, UR17, RZ, 0xc0, !PT ;  /* 0x0000001114147c12 */ /* 0x000fe2000f8ec0ff */
[----:B------:R-:W-:Y:S01]  /*77c0*/  IMAD.MOV R22, RZ, RZ, -R22 ;  /* 0x000000ffff167224 */ /* 0x000fe200078e0a16 */
[----:B------:R-:W-:Y:S01]  /*77d0*/  SHF.R.U64 R5, R4, UR4, R5 ;  /* 0x0000000404057c19 */ /* 0x000fe20008001205 */
[----:B------:R-:W-:Y:S01]  /*77e0*/  ULDC UR4, c[0x0][0x638] ;  /* 0x00018e0000047ab9 */ /* 0x000fe20000000800 */
[----:B------:R-:W-:Y:S01]  /*77f0*/  LOP3.LUT R9, R9, UR16, RZ, 0xc0, !PT ;  /* 0x0000001009097c12 */ /* 0x000fe2000f8ec0ff */
[----:B------:R-:W-:Y:S01]  /*7800*/  ULDC UR5, c[0x0][0x610] ;  /* 0x0001840000057ab9 */ /* 0x000fe20000000800 */
[----:B------:R-:W-:Y:S02]  /*7810*/  IMAD.MOV.U32 R4, RZ, RZ, 0x1 ;  /* 0x00000001ff047424 */ /* 0x000fe400078e00ff */
[----:B------:R-:W-:-:S02]  /*7820*/  IMAD.MOV R7, RZ, RZ, -R5 ;  /* 0x000000ffff077224 */ /* 0x000fc400078e0a05 */
[----:B------:R-:W-:Y:S02]  /*7830*/  IMAD R20, R5, UR18, R20 ;  /* 0x0000001205147c24 */ /* 0x000fe4000f8e0214 */
[----:B0-----:R-:W-:Y:S02]  /*7840*/  @P1 IMAD R15, R21, R22, R14 ;  /* 0x00000016150f1224 */ /* 0x001fe400078e020e */
[----:B------:R-:W-:Y:S01]  /*7850*/  IMAD R18, R7, UR4, R18 ;  /* 0x0000000407127c24 */ /* 0x000fe2000f8e0212 */
[----:B------:R-:W-:Y:S01]  /*7860*/  ULDC UR4, c[0x0][0x600] ;  /* 0x0001800000047ab9 */ /* 0x000fe20000000800 */
[----:B------:R-:W-:Y:S02]  /*7870*/  IMAD R15, R20, UR5, R15 ;  /* 0x00000005140f7c24 */ /* 0x000fe4000f8e020f */
[----:B------:R-:W-:-:S05]  /*7880*/  IMAD R18, R18, UR4, R9 ;  /* 0x0000000412127c24 */ /* 0x000fca000f8e0209 */
[----:B------:R-:W-:Y:S02]  /*7890*/  SEL R9, R18, R15, !P1 ;  /* 0x0000000f12097207 */ /* 0x000fe40004800000 */
[----:B------:R-:W-:-:S07]  /*78a0*/  SEL R7, R15, R18, !P1 ;  /* 0x000000120f077207 */ /* 0x000fce0004800000 */
.L_x_137:
[----:B------:R-:W-:Y:S05]  /*78b0*/  BSYNC B1 ;  /* 0x0000000000017941 */ /* 0x000fea0003800000 */
.L_x_136:
[----:B------:R-:W-:-:S13]  /*78c0*/  LOP3.LUT P1, RZ, R4, 0xff, RZ, 0xc0, !PT ;  /* 0x000000ff04ff7812 */ /* 0x000fda000782c0ff */
[----:B------:R-:W-:Y:S05]  /*78d0*/  @P1 BRA `(.L_x_140) ;  /* 0xfffffff4004c1947 */ /* 0x000fea000383ffff */
[----:B------:R-:W-:Y:S05]  /*78e0*/  BSYNC B0 ;  /* 0x0000000000007941 */ /* 0x000fea0003800000 */
.L_x_128:
[----:B------:R-:W-:-:S03]  /*78f0*/  UMOV UR4, 0xffffffff ;  /* 0xffffffff00047882 */ /* 0x000fc60000000000 */
[----:B------:R-:W-:Y:S05]  /*7900*/  BRA.DIV UR4, `(.L_x_141) ;  /* 0x00000006043c7947 */ /* 0x000fea000b800000 */
[----:B------:R-:W-:-:S13]  /*7910*/  ELECT P6, URZ, PT ;  /* 0x00000000003f782f */ /* 0x000fda00038c0000 */
.L_x_156:
[----:B------:R-:W-:Y:S04]  /*7920*/  BSSY B0, `(.L_x_142) ;  /* 0x0000034000007945 */ /* 0x000fe80003800000 */
[----:B------:R-:W-:Y:S05]  /*7930*/  @!P6 BRA `(.L_x_143) ;  /* 0x0000000000c8e947 */ /* 0x000fea0003800000 */
[----:B------:R-:W-:-:S04]  /*7940*/  LOP3.LUT R19, R19, 0x2, RZ, 0xfc, !PT ;  /* 0x0000000213137812 */ /* 0x000fc800078efcff */
[----:B------:R-:W-:-:S13]  /*7950*/  ISETP.NE.AND P0, PT, R19, 0x3, PT ;  /* 0x000000031300780c */ /* 0x000fda0003f05270 */
[----:B------:R-:W-:Y:S05]  /*7960*/  @!P0 BRA `(.L_x_144) ;  /* 0x0000000000048947 */ /* 0x000fea0003800000 */
[----:B------:R-:W-:Y:S01]  /*7970*/  BPT.TRAP 0x1 ;  /* 0x000000040000795c */ /* 0x000fe20000300000 */
.L_x_144:
[----:B------:R-:W0:Y:S01]  /*7980*/  S2R R3, SR_CgaCtaId ;  /* 0x0000000000037919 */ /* 0x000e220000008800 */
[----:B------:R-:W-:-:S04]  /*7990*/  MOV R2, 0x400 ;  /* 0x0000040000027802 */ /* 0x000fc80000000f00 */
[----:B0-----:R-:W-:Y:S02]  /*79a0*/  LEA R3, R3, R2, 0x18 ;  /* 0x0000000203037211 */ /* 0x001fe400078ec0ff */
[----:B------:R-:W-:-:S03]  /*79b0*/  SHF.L.U32 R2, R0, 0x1f, RZ ;  /* 0x0000001f00027819 */ /* 0x000fc600000006ff */
[----:B------:R-:W-:-:S04]  /*79c0*/  VIADD R3, R3, 0x28 ;  /* 0x0000002803037836 */ /* 0x000fc80000000000 */
[C---:B------:R-:W-:Y:S02]  /*79d0*/  IMAD R7, R12.reuse, 0x8, R3 ;  /* 0x000000080c077824 */ /* 0x040fe400078e0203 */
[----:B------:R-:W-:Y:S02]  /*79e0*/  VIADD R12, R12, 0x1 ;  /* 0x000000010c0c7836 */ /* 0x000fe40000000000 */
[----:B------:R-:W0:Y:S03]  /*79f0*/  SYNCS.PHASECHK.TRANS64.TRYWAIT P0, [R7+URZ], R2 ;  /* 0x00000002070075a7 */ /* 0x000e26000800017f */
[----:B------:R-:W-:-:S04]  /*7a00*/  ISETP.NE.AND P1, PT, R12, 0x5, PT ;  /* 0x000000050c00780c */ /* 0x000fc80003f25270 */
[----:B------:R-:W-:Y:S02]  /*7a10*/  SEL R5, RZ, 0x1, P1 ;  /* 0x00000001ff057807 */ /* 0x000fe40000800000 */
[----:B------:R-:W-:Y:S02]  /*7a20*/  SEL R12, R12, RZ, P1 ;  /* 0x000000ff0c0c7207 */ /* 0x000fe40000800000 */
[----:B------:R-:W-:-:S03]  /*7a30*/  LOP3.LUT R5, R0, R5, RZ, 0x3c, !PT ;  /* 0x0000000500057212 */ /* 0x000fc600078e3cff */
[----:B------:R-:W-:Y:S01]  /*7a40*/  IMAD R9, R12, 0x8, R3 ;  /* 0x000000080c097824 */ /* 0x000fe200078e0203 */
[----:B------:R-:W-:Y:S01]  /*7a50*/  SHF.L.U32 R4, R5, 0x1f, RZ ;  /* 0x0000001f05047819 */ /* 0x000fe200000006ff */
[----:B0-----:R-:W-:Y:S06]  /*7a60*/  @!P0 BRA `(.L_x_145) ;  /* 0x0000000400048947 */ /* 0x001fec0003800000 */
.L_x_157:
[----:B------:R-:W1:Y:S01]  /*7a70*/  SYNCS.PHASECHK.TRANS64.TRYWAIT P0, [R9+URZ], R4 ;  /* 0x00000004090075a7 */ /* 0x000e62000800017f */
[----:B------:R-:W-:-:S05]  /*7a80*/  VIADD R0, R12, 0x1 ;  /* 0x000000010c007836 */ /* 0x000fca0000000000 */
[----:B------:R-:W-:-:S04]  /*7a90*/  ISETP.NE.AND P1, PT, R0, 0x5, PT ;  /* 0x000000050000780c */ /* 0x000fc80003f25270 */
[----:B0-----:R-:W-:Y:S02]  /*7aa0*/  SEL R2, RZ, 0x1, P1 ;  /* 0x00000001ff027807 */ /* 0x001fe40000800000 */
[----:B------:R-:W-:Y:S02]  /*7ab0*/  SEL R0, R0, RZ, P1 ;  /* 0x000000ff00007207 */ /* 0x000fe40000800000 */
[----:B------:R-:W-:-:S03]  /*7ac0*/  LOP3.LUT R7, R5, R2, RZ, 0x3c, !PT ;  /* 0x0000000205077212 */ /* 0x000fc600078e3cff */
[----:B------:R-:W-:Y:S01]  /*7ad0*/  IMAD R6, R0, 0x8, R3 ;  /* 0x0000000800067824 */ /* 0x000fe200078e0203 */
[----:B------:R-:W-:Y:S01]  /*7ae0*/  SHF.L.U32 R5, R7, 0x1f, RZ ;  /* 0x0000001f07057819 */ /* 0x000fe200000006ff */
[----:B-1----:R-:W-:Y:S06]  /*7af0*/  @!P0 BRA `(.L_x_146) ;  /* 0x0000000000f48947 */ /* 0x002fec0003800000 */
.L_x_158:
[----:B------:R-:W1:Y:S01]  /*7b00*/  SYNCS.PHASECHK.TRANS64.TRYWAIT P0, [R6+URZ], R5 ;  /* 0x00000005060075a7 */ /* 0x000e62000800017f */
[----:B------:R-:W-:-:S05]  /*7b10*/  VIADD R0, R0, 0x1 ;  /* 0x0000000100007836 */ /* 0x000fca0000000000 */
[----:B------:R-:W-:-:S04]  /*7b20*/  ISETP.NE.AND P1, PT, R0, 0x5, PT ;  /* 0x000000050000780c */ /* 0x000fc80003f25270 */
[----:B------:R-:W-:Y:S02]  /*7b30*/  SEL R2, RZ, 0x1, P1 ;  /* 0x00000001ff027807 */ /* 0x000fe40000800000 */
[----:B------:R-:W-:Y:S02]  /*7b40*/  SEL R0, R0, RZ, P1 ;  /* 0x000000ff00007207 */ /* 0x000fe40000800000 */
[----:B------:R-:W-:-:S03]  /*7b50*/  LOP3.LUT R7, R7, R2, RZ, 0x3c, !PT ;  /* 0x0000000207077212 */ /* 0x000fc600078e3cff */
[----:B0-----:R-:W-:Y:S01]  /*7b60*/  IMAD R9, R0, 0x8, R3 ;  /* 0x0000000800097824 */ /* 0x001fe200078e0203 */
[----:B------:R-:W-:Y:S01]  /*7b70*/  SHF.L.U32 R4, R7, 0x1f, RZ ;  /* 0x0000001f07047819 */ /* 0x000fe200000006ff */
[----:B-1----:R-:W-:Y:S06]  /*7b80*/  @!P0 BRA `(.L_x_147) ;  /* 0x0000000000e48947 */ /* 0x002fec0003800000 */
.L_x_159:
[----:B------:R-:W1:Y:S01]  /*7b90*/  SYNCS.PHASECHK.TRANS64.TRYWAIT P0, [R9+URZ], R4 ;  /* 0x00000004090075a7 */ /* 0x000e62000800017f */
[----:B------:R-:W-:-:S05]  /*7ba0*/  VIADD R0, R0, 0x1 ;  /* 0x0000000100007836 */ /* 0x000fca0000000000 */
[----:B------:R-:W-:-:S04]  /*7bb0*/  ISETP.NE.AND P1, PT, R0, 0x5, PT ;  /* 0x000000050000780c */ /* 0x000fc80003f25270 */
[----:B------:R-:W-:Y:S02]  /*7bc0*/  SEL R2, RZ, 0x1, P1 ;  /* 0x00000001ff027807 */ /* 0x000fe40000800000 */
[----:B------:R-:W-:Y:S02]  /*7bd0*/  SEL R0, R0, RZ, P1 ;  /* 0x000000ff00007207 */ /* 0x000fe40000800000 */
[----:B------:R-:W-:Y:S01]  /*7be0*/  LOP3.LUT R2, R7, R2, RZ, 0x3c, !PT ;  /* 0x0000000207027212 */ /* 0x000fe200078e3cff */
[----:B-1----:R-:W-:Y:S06]  /*7bf0*/  @!P0 BRA `(.L_x_148) ;  /* 0x0000000000dc8947 */ /* 0x002fec0003800000 */
.L_x_160:
[----:B------:R-:W-:Y:S01]  /*7c00*/  IMAD R3, R0, 0x8, R3 ;  /* 0x0000000800037824 */ /* 0x000fe200078e0203 */
[----:B------:R-:W-:-:S07]  /*7c10*/  SHF.L.U32 R0, R2, 0x1f, RZ ;  /* 0x0000001f02007819 */ /* 0x000fce00000006ff */
.L_x_149:
[----:B--2---:R2:W3:Y:S02]  /*7c20*/  SYNCS.PHASECHK.TRANS64.TRYWAIT P0, [R3+URZ], R0 ;  /* 0x00000000030075a7 */ /* 0x0044e4000800017f */
[----:B---3--:R-:W-:Y:S05]  /*7c30*/  @!P0 NANOSLEEP.SYNCS 0x989680 ;  /* 0x009896800000895d */ /* 0x008fea0003900000 */
[----:B------:R-:W3:Y:S02]  /*7c40*/  @!P0 SYNCS.PHASECHK.TRANS64 P0, [R3+URZ], R0 ;  /* 0x00000000030085a7 */ /* 0x000ee4000800007f */
[----:B---3--:R-:W-:Y:S05]  /*7c50*/  @!P0 BRA `(.L_x_149) ;  /* 0xfffffffc00f08947 */ /* 0x008fea000383ffff */
.L_x_143:
[----:B------:R-:W-:Y:S05]  /*7c60*/  BSYNC B0 ;  /* 0x0000000000007941 */ /* 0x000fea0003800000 */
.L_x_142:
[----:B------:R-:W-:Y:S05]  /*7c70*/  EXIT ;  /* 0x000000000000794d */ /* 0x000fea0003800000 */
.L_x_17:
[----:B---3--:R3:W4:Y:S02]  /*7c80*/  SYNCS.PHASECHK.TRANS64.TRYWAIT P1, [R3+URZ], R0 ;  /* 0x00000000030075a7 */ /* 0x008724000802017f */
[----:B----4-:R-:W-:Y:S05]  /*7c90*/  @!P1 NANOSLEEP.SYNCS 0x989680 ;  /* 0x009896800000995d */ /* 0x010fea0003900000 */
[----:B------:R-:W4:Y:S02]  /*7ca0*/  @!P1 SYNCS.PHASECHK.TRANS64 P1, [R3+URZ], R0 ;  /* 0x00000000030095a7 */ /* 0x000f24000802007f */
[----:B----4-:R-:W-:Y:S05]  /*7cb0*/  @!P1 BRA `(.L_x_17) ;  /* 0xfffffffc00f09947 */ /* 0x010fea000383ffff */
[----:B------:R-:W-:Y:S05]  /*7cc0*/  BRA `(.L_x_16) ;  /* 0xffffff94005c7947 */ /* 0x000fea000383ffff */
.L_x_22:
[----:B-1----:R-:W-:-:S04]  /*7cd0*/  IMAD.U32 R4, RZ, RZ, UR8 ;  /* 0x00000008ff047e24 */ /* 0x002fc8000f8e00ff */
[----:B------:R1:W2:Y:S03]  /*7ce0*/  SYNCS.PHASECHK.TRANS64.TRYWAIT P1, [R4+URZ], R3 ;  /* 0x00000003040075a7 */ /* 0x0002a6000802017f */
[----:B--2---:R-:W-:Y:S05]  /*7cf0*/  @!P1 NANOSLEEP.SYNCS 0x989680 ;  /* 0x009896800000995d */ /* 0x004fea0003900000 */
[----:B------:R-:W2:Y:S02]  /*7d00*/  @!P1 SYNCS.PHASECHK.TRANS64 P1, [R4+URZ], R3 ;  /* 0x00000003040095a7 */ /* 0x000ea4000802007f */
[----:B--2---:R-:W-:Y:S05]  /*7d10*/  @!P1 BRA `(.L_x_22) ;  /* 0xfffffffc00ec9947 */ /* 0x004fea000383ffff */
[----:B------:R-:W-:Y:S05]  /*7d20*/  BRA `(.L_x_21) ;  /* 0xffffffa000187947 */ /* 0x000fea000383ffff */
.L_x_129:
[----:B------:R-:W-:Y:S01]  /*7d30*/  BSSY B1, `(.L_x_150) ;  /* 0x0000006000017945 */ /* 0x000fe20003800000 */
[----:B------:R-:W-:-:S07]  /*7d40*/  IMAD.MOV.U32 R15, RZ, RZ, -0x1 ;  /* 0xffffffffff0f7424 */ /* 0x000fce00078e00ff */
[----:B------:R-:W-:Y:S05]  /*7d50*/  WARPSYNC.COLLECTIVE R15, `(.L_x_151) ;  /* 0x000000000f0c7348 */ /* 0x000fea0003c00000 */
[----:B------:R-:W-:Y:S02]  /*7d60*/  ELECT P6, UR62, PT ;  /* 0x00000000003e782f */ /* 0x000fe400038c0000 */
[----:B------:R-:W-:Y:S01]  /*7d70*/  MOV R14, UR62 ;  /* 0x0000003e000e7c02 */ /* 0x000fe20008000f00 */
[----:B------:R-:W-:Y:S10]  /*7d80*/  ENDCOLLECTIVE ;  /* 0x000000000000791b */ /* 0x000ff40003800000 */
.L_x_151:
[----:B------:R-:W-:Y:S05]  /*7d90*/  BSYNC B1 ;  /* 0x0000000000017941 */ /* 0x000fea0003800000 */
.L_x_150:
[----:B------:R-:W-:Y:S05]  /*7da0*/  BRA `(.L_x_152) ;  /* 0xfffffff000247947 */ /* 0x000fea000383ffff */
.L_x_132:
[----:B0-----:R0:W1:Y:S02]  /*7db0*/  SYNCS.PHASECHK.TRANS64.TRYWAIT P1, [R14+URZ+0x28], R7 ;  /* 0x000028070e0075a7 */ /* 0x001064000802017f */
[----:B-1----:R-:W-:Y:S05]  /*7dc0*/  @!P1 NANOSLEEP.SYNCS 0x989680 ;  /* 0x009896800000995d */ /* 0x002fea0003900000 */
[----:B------:R-:W1:Y:S02]  /*7dd0*/  @!P1 SYNCS.PHASECHK.TRANS64 P1, [R14+URZ+0x28], R7 ;  /* 0x000028070e0095a7 */ /* 0x000e64000802007f */
[----:B-1----:R-:W-:Y:S05]  /*7de0*/  @!P1 BRA `(.L_x_132) ;  /* 0xfffffffc00f09947 */ /* 0x002fea000383ffff */
[----:B------:R-:W-:Y:S05]  /*7df0*/  BRA `(.L_x_153) ;  /* 0xfffffff000587947 */ /* 0x000fea000383ffff */
.L_x_141:
[----:B------:R-:W-:Y:S01]  /*7e00*/  BSSY B0, `(.L_x_154) ;  /* 0x0000006000007945 */ /* 0x000fe20003800000 */
[----:B------:R-:W-:-:S07]  /*7e10*/  IMAD.MOV.U32 R15, RZ, RZ, -0x1 ;  /* 0xffffffffff0f7424 */ /* 0x000fce00078e00ff */
[----:B------:R-:W-:Y:S05]  /*7e20*/  WARPSYNC.COLLECTIVE R15, `(.L_x_155) ;  /* 0x000000000f0c7348 */ /* 0x000fea0003c00000 */
[----:B------:R-:W-:Y:S02]  /*7e30*/  ELECT P6, UR62, PT ;  /* 0x00000000003e782f */ /* 0x000fe400038c0000 */
[----:B------:R-:W-:Y:S01]  /*7e40*/  MOV R14, UR62 ;  /* 0x0000003e000e7c02 */ /* 0x000fe20008000f00 */
[----:B------:R-:W-:Y:S10]  /*7e50*/  ENDCOLLECTIVE ;  /* 0x000000000000791b */ /* 0x000ff40003800000 */
.L_x_155:
[----:B------:R-:W-:Y:S05]  /*7e60*/  BSYNC B0 ;  /* 0x0000000000007941 */ /* 0x000fea0003800000 */
.L_x_154:
[----:B------:R-:W-:Y:S05]  /*7e70*/  BRA `(.L_x_156) ;  /* 0xfffffff800a87947 */ /* 0x000fea000383ffff */
.L_x_145:
[----:B0-----:R0:W1:Y:S02]  /*7e80*/  SYNCS.PHASECHK.TRANS64.TRYWAIT P0, [R7+URZ], R2 ;  /* 0x00000002070075a7 */ /* 0x001064000800017f */
[----:B-1----:R-:W-:Y:S05]  /*7e90*/  @!P0 NANOSLEEP.SYNCS 0x989680 ;  /* 0x009896800000895d */ /* 0x002fea0003900000 */
[----:B------:R-:W1:Y:S02]  /*7ea0*/  @!P0 SYNCS.PHASECHK.TRANS64 P0, [R7+URZ], R2 ;  /* 0x00000002070085a7 */ /* 0x000e64000800007f */
[----:B-1----:R-:W-:Y:S05]  /*7eb0*/  @!P0 BRA `(.L_x_145) ;  /* 0xfffffffc00f08947 */ /* 0x002fea000383ffff */
[----:B------:R-:W-:Y:S05]  /*7ec0*/  BRA `(.L_x_157) ;  /* 0xfffffff800e87947 */ /* 0x000fea000383ffff */
.L_x_146:
[----:B0-----:R0:W1:Y:S02]  /*7ed0*/  SYNCS.PHASECHK.TRANS64.TRYWAIT P0, [R9+URZ], R4 ;  /* 0x00000004090075a7 */ /* 0x001064000800017f */
[----:B-1----:R-:W-:Y:S05]  /*7ee0*/  @!P0 NANOSLEEP.SYNCS 0x989680 ;  /* 0x009896800000895d */ /* 0x002fea0003900000 */
[----:B------:R-:W1:Y:S02]  /*7ef0*/  @!P0 SYNCS.PHASECHK.TRANS64 P0, [R9+URZ], R4 ;  /* 0x00000004090085a7 */ /* 0x000e64000800007f */
[----:B-1----:R-:W-:Y:S05]  /*7f00*/  @!P0 BRA `(.L_x_146) ;  /* 0xfffffffc00f08947 */ /* 0x002fea000383ffff */
[----:B------:R-:W-:Y:S05]  /*7f10*/  BRA `(.L_x_158) ;  /* 0xfffffff800f87947 */ /* 0x000fea000383ffff */
.L_x_147:
[----:B0-----:R0:W1:Y:S02]  /*7f20*/  SYNCS.PHASECHK.TRANS64.TRYWAIT P0, [R6+URZ], R5 ;  /* 0x00000005060075a7 */ /* 0x001064000800017f */
[----:B-1----:R-:W-:Y:S05]  /*7f30*/  @!P0 NANOSLEEP.SYNCS 0x989680 ;  /* 0x009896800000895d */ /* 0x002fea0003900000 */
[----:B------:R-:W1:Y:S02]  /*7f40*/  @!P0 SYNCS.PHASECHK.TRANS64 P0, [R6+URZ], R5 ;  /* 0x00000005060085a7 */ /* 0x000e64000800007f */
[----:B-1----:R-:W-:Y:S05]  /*7f50*/  @!P0 BRA `(.L_x_147) ;  /* 0xfffffffc00f08947 */ /* 0x002fea000383ffff */
[----:B------:R-:W-:Y:S05]  /*7f60*/  BRA `(.L_x_159) ;  /* 0xfffffffc00087947 */ /* 0x000fea000383ffff */
.L_x_148:
[----:B-1----:R1:W2:Y:S02]  /*7f70*/  SYNCS.PHASECHK.TRANS64.TRYWAIT P0, [R9+URZ], R4 ;  /* 0x00000004090075a7 */ /* 0x0022a4000800017f */
[----:B--2---:R-:W-:Y:S05]  /*7f80*/  @!P0 NANOSLEEP.SYNCS 0x989680 ;  /* 0x009896800000895d */ /* 0x004fea0003900000 */
[----:B------:R-:W2:Y:S02]  /*7f90*/  @!P0 SYNCS.PHASECHK.TRANS64 P0, [R9+URZ], R4 ;  /* 0x00000004090085a7 */ /* 0x000ea4000800007f */
[----:B--2---:R-:W-:Y:S05]  /*7fa0*/  @!P0 BRA `(.L_x_148) ;  /* 0xfffffffc00f08947 */ /* 0x004fea000383ffff */
[----:B------:R-:W-:Y:S05]  /*7fb0*/  BRA `(.L_x_160) ;  /* 0xfffffffc00107947 */ /* 0x000fea000383ffff */
.L_x_161:
[----:B------:R-:W-:-:S00]  /*7fc0*/  BRA `(.L_x_161) ;  /* 0xfffffffc00fc7947 */ /* 0x000fc0000383ffff */
[----:B------:R-:W-:-:S00]  /*7fd0*/  NOP ;  /* 0x0000000000007918 */ /* 0x000fc00000000000 */
        /* <DEDUP_REMOVED lines=10> */
.L_x_162:


//--------------------- .nv.global.init           --------------------------
	.section	.nv.global.init,"aw",@progbits
.nv.global.init:
	.type		$str$22,@object
	.size		$str$22,($str$23 - $str$22)
$str$22:
        /*0000*/ 	.byte	0x6b, 0x5f, 0x74, 0x69, 0x6c, 0x65, 0x5f, 0x63, 0x6f, 0x75, 0x6e, 0x74, 0x20, 0x3e, 0x3d, 0x20
        /*0010*/ 	.byte	0x31, 0x00
	.type		$str$23,@object
	.size		$str$23,(__unnamed_1 - $str$23)
$str$23:
        /*0012*/ 	.byte	0x2f, 0x74, 0x6d, 0x70, 0x2f, 0x63, 0x75, 0x74, 0x6c, 0x61, 0x73, 0x73, 0x5f, 0x73, 0x77, 0x65
        /*0022*/ 	.byte	0x65, 0x70, 0x5f, 0x73, 0x72, 0x63, 0x2f, 0x69, 0x6e, 0x63, 0x6c, 0x75, 0x64, 0x65, 0x2f, 0x63
        /*0032*/ 	.byte	0x75, 0x74, 0x6c, 0x61, 0x73, 0x73, 0x2f, 0x67, 0x65, 0x6d, 0x6d, 0x2f, 0x63, 0x6f, 0x6c, 0x6c
        /*0042*/ 	.byte	0x65, 0x63, 0x74, 0x69, 0x76, 0x65, 0x2f, 0x73, 0x6d, 0x39, 0x30, 0x5f, 0x6d, 0x6d, 0x61, 0x5f
        /*0052*/ 	.byte	0x74, 0x6d, 0x61, 0x5f, 0x67, 0x6d, 0x6d, 0x61, 0x5f, 0x73, 0x73, 0x5f, 0x77, 0x61, 0x72, 0x70
        /*0062*/ 	.byte	0x73, 0x70, 0x65, 0x63, 0x69, 0x61, 0x6c, 0x69, 0x7a, 0x65, 0x64, 0x2e, 0x68, 0x70, 0x70, 0x00
	.type		__unnamed_1,@object
	.size		__unnamed_1,(.L_0 - __unnamed_1)
__unnamed_1:
        /*0072*/ 	.byte	0x76, 0x6f, 0x69, 0x64, 0x20, 0x63, 0x75, 0x74, 0x6c, 0x61, 0x73, 0x73, 0x3a, 0x3a, 0x67, 0x65
        /* <DEDUP_REMOVED lines=179> */
        /*0bb2*/ 	.byte	0x64, 0x65, 0x6e, 0x74, 0x69, 0x74, 0x79, 0x5d, 0x00
.L_0:


//--------------------- .nv.shared._ZN7cutlass13device_kernelINS_4gemm6kernel13GemmUniversalIN4cute5tupleIJiiiiEEENS1_10collective13CollectiveMmaINS1_34MainloopSm90TmaGmmaWarpSpecializedILi5ENS5_IJNS4_1CILi1EEESB_SB_EEENS1_35KernelTmaWarpSpecializedCooperativeEEENS5_IJNSA_ILi256EEENSA_ILi48EEENSA_ILi64EEEEEENS_6half_tENS5_IJlSB_lEEESJ_SK_NS4_8TiledMMAINS4_8MMA_AtomIJNS4_4SM904GMMA25MMA_64x16x16_F32F16F16_SSILNSO_5MajorE0ELSQ_0ELNSO_7ScaleInE1ELSR_1EEEEEENS4_6LayoutINS5_IJNSA_ILi2EEESB_SB_EEENS5_IJSB_NSA_ILi0EEESX_EEEEENS5_IJNS4_10UnderscoreES10_S10_EEEEENS4_13SM90_TMA_LOADENS4_14ComposedLayoutINS4_7SwizzleILi3ELi4ELi3EEENS4_18smem_ptr_flag_bitsILi16EEENSU_INS5_IJNSA_ILi8EEESH_EEENS5_IJSH_SB_EEEEEEEvNS4_8identityES13_S1D_vS1E_EENS_8epilogue10collective6detail29Sm90TmaWarpSpecializedAdapterINS1H_15DefaultEpilogueISJ_SK_SK_NS1G_6thread17LinearCombinationISJ_Li1EffLNS1L_9ScaleType4KindE0ELNS_15FloatRoundStyleE2ESJ_EENS1_15EpilogueDefaultEEEEEvvEEEEvNT_6ParamsE --------------------------
	.section	.nv.shared._ZN7cutlass13device_kernelINS_4gemm6kernel13GemmUniversalIN4cute5tupleIJiiiiEEENS1_10collective13CollectiveMmaINS1_34MainloopSm90TmaGmmaWarpSpecializedILi5ENS5_IJNS4_1CILi1EEESB_SB_EEENS1_35KernelTmaWarpSpecializedCooperativeEEENS5_IJNSA_ILi256EEENSA_ILi48EEENSA_ILi64EEEEEENS_6half_tENS5_IJlSB_lEEESJ_SK_NS4_8TiledMMAINS4_8MMA_AtomIJNS4_4SM904GMMA25MMA_64x16x16_F32F16F16_SSILNSO_5MajorE0ELSQ_0ELNSO_7ScaleInE1ELSR_1EEEEEENS4_6LayoutINS5_IJNSA_ILi2EEESB_SB_EEENS5_IJSB_NSA_ILi0EEESX_EEEEENS5_IJNS4_10UnderscoreES10_S10_EEEEENS4_13SM90_TMA_LOADENS4_14ComposedLayoutINS4_7SwizzleILi3ELi4ELi3EEENS4_18smem_ptr_flag_bitsILi16EEENSU_INS5_IJNSA_ILi8EEESH_EEENS5_IJSH_SB_EEEEEEEvNS4_8identityES13_S1D_vS1E_EENS_8epilogue10collective6detail29Sm90TmaWarpSpecializedAdapterINS1H_15DefaultEpilogueISJ_SK_SK_NS1G_6thread17LinearCombinationISJ_Li1EffLNS1L_9ScaleType4KindE0ELNS_15FloatRoundStyleE2ESJ_EENS1_15EpilogueDefaultEEEEEvvEEEEvNT_6ParamsE,"aw",@nobits
	.sectionflags	@""
	.align	16
	.zero		1024


//--------------------- .nv.shared.reserved.0     --------------------------
	.section	.nv.shared.reserved.0,"aw",@nobits
	.weak		__nv_reservedSMEM_offset_0_alias
	.size		__nv_reservedSMEM_offset_0_alias, 0, 0
	.other		__nv_reservedSMEM_offset_0_alias,@"STO_CUDA_RESERVED_SHARED STV_DEFAULT"
__nv_reservedSMEM_offset_0_alias:
	.zero		0


//--------------------- .nv.global                --------------------------
	.section	.nv.global,"aw",@nobits
.nv.global:
	.type		_ZN40_INTERNAL_b931edd5_4_k_cu_1c0ee84b_154314cute1_E,@object
	.size		_ZN40_INTERNAL_b931edd5_4_k_cu_1c0ee84b_154314cute1_E,(_ZN40_INTERNAL_b931edd5_4_k_cu_1c0ee84b_154314cuda3std3__45__cpo6cbeginE - _ZN40_INTERNAL_b931edd5_4_k_cu_1c0ee84b_154314cute1_E)
_ZN40_INTERNAL_b931edd5_4_k_cu_1c0ee84b_154314cute1_E:
	.zero		1
	.type		_ZN40_INTERNAL_b931edd5_4_k_cu_1c0ee84b_154314cuda3std3__45__cpo6cbeginE,@object
	.size		_ZN40_INTERNAL_b931edd5_4_k_cu_1c0ee84b_154314cuda3std3__45__cpo6cbeginE,(_ZN40_INTERNAL_b931edd5_4_k_cu_1c0ee84b_154314cuda3std3__48in_placeE - _ZN40_INTERNAL_b931edd5_4_k_cu_1c0ee84b_154314cuda3std3__45__cpo6cbeginE)
_ZN40_INTERNAL_b931edd5_4_k_cu_1c0ee84b_154314cuda3std3__45__cpo6cbeginE:
	.zero		1
	.type		_ZN40_INTERNAL_b931edd5_4_k_cu_1c0ee84b_154314cuda3std3__48in_placeE,@object
	.size		_ZN40_INTERNAL_b931edd5_4_k_cu_1c0ee84b_154314cuda3std3__48in_placeE,(_ZN40_INTERNAL_b931edd5_4_k_cu_1c0ee84b_154314cuda3std6ranges3__45__cpo9iter_moveE - _ZN40_INTERNAL_b931edd5_4_k_cu_1c0ee84b_154314cuda3std3__48in_placeE)
_ZN40_INTERNAL_b931edd5_4_k_cu_1c0ee84b_154314cuda3std3__48in_placeE:
	.zero		1
	.type		_ZN40_INTERNAL_b931edd5_4_k_cu_1c0ee84b_154314cuda3std6ranges3__45__cpo9iter_moveE,@object
	.size		_ZN40_INTERNAL_b931edd5_4_k_cu_1c0ee84b_154314cuda3std6ranges3__45__cpo9iter_moveE,(_ZN40_INTERNAL_b931edd5_4_k_cu_1c0ee84b_154314cuda3std3__45__cpo5beginE - _ZN40_INTERNAL_b931edd5_4_k_cu_1c0ee84b_154314cuda3std6ranges3__45__cpo9iter_moveE)
_ZN40_INTERNAL_b931edd5_4_k_cu_1c0ee84b_154314cuda3std6ranges3__45__cpo9iter_moveE:
	.zero		1
	.type		_ZN40_INTERNAL_b931edd5_4_k_cu_1c0ee84b_154314cuda3std3__45__cpo5beginE,@object
	.size		_ZN40_INTERNAL_b931edd5_4_k_cu_1c0ee84b_154314cuda3std3__45__cpo5beginE,(_ZN40_INTERNAL_b931edd5_4_k_cu_1c0ee84b_154314cuda3std3__442_GLOBAL__N__b931edd5_4_k_cu_1c0ee84b_154316ignoreE - _ZN40_INTERNAL_b931edd5_4_k_cu_1c0ee84b_154314cuda3std3__45__cpo5beginE)
_ZN40_INTERNAL_b931edd5_4_k_cu_1c0ee84b_154314cuda3std3__45__cpo5beginE:
	.zero		1
	.type		_ZN40_INTERNAL_b931edd5_4_k_cu_1c0ee84b_154314cuda3std3__442_GLOBAL__N__b931edd5_4_k_cu_1c0ee84b_154316ignoreE,@object
	.size		_ZN40_INTERNAL_b931edd5_4_k_cu_1c0ee84b_154314cuda3std3__442_GLOBAL__N__b931edd5_4_k_cu_1c0ee84b_154316ignoreE,(_ZN40_INTERNAL_b931edd5_4_k_cu_1c0ee84b_154314cute7productE - _ZN40_INTERNAL_b931edd5_4_k_cu_1c0ee84b_154314cuda3std3__442_GLOBAL__N__b931edd5_4_k_cu_1c0ee84b_154316ignoreE)
_ZN40_INTERNAL_b931edd5_4_k_cu_1c0ee84b_154314cuda3std3__442_GLOBAL__N__b931edd5_4_k_cu_1c0ee84b_154316ignoreE:
	.zero		1
	.type		_ZN40_INTERNAL_b931edd5_4_k_cu_1c0ee84b_154314cute7productE,@object
	.size		_ZN40_INTERNAL_b931edd5_4_k_cu_1c0ee84b_154314cute7productE,(_ZN40_INTERNAL_b931edd5_4_k_cu_1c0ee84b_154314cuda3std3__45__cpo3endE - _ZN40_INTERNAL_b931edd5_4_k_cu_1c0ee84b_154314cute7productE)
_ZN40_INTERNAL_b931edd5_4_k_cu_1c0ee84b_154314cute7productE:
	.zero		1
	.type		_ZN40_INTERNAL_b931edd5_4_k_cu_1c0ee84b_154314cuda3std3__45__cpo3endE,@object
	.size		_ZN40_INTERNAL_b931edd5_4_k_cu_1c0ee84b_154314cuda3std3__45__cpo3endE,(_ZN40_INTERNAL_b931edd5_4_k_cu_1c0ee84b_154314cuda3std3__419piecewise_constructE - _ZN40_INTERNAL_b931edd5_4_k_cu_1c0ee84b_154314cuda3std3__45__cpo3endE)
_ZN40_INTERNAL_b931edd5_4_k_cu_1c0ee84b_154314cuda3std3__45__cpo3endE:
	.zero		1
	.type		_ZN40_INTERNAL_b931edd5_4_k_cu_1c0ee84b_154314cuda3std3__419piecewise_constructE,@object
	.size		_ZN40_INTERNAL_b931edd5_4_k_cu_1c0ee84b_154314cuda3std3__419piecewise_constructE,(_ZN40_INTERNAL_b931edd5_4_k_cu_1c0ee84b_154314cuda3std3__45__cpo4cendE - _ZN40_INTERNAL_b931edd5_4_k_cu_1c0ee84b_154314cuda3std3__419piecewise_constructE)
_ZN40_INTERNAL_b931edd5_4_k_cu_1c0ee84b_154314cuda3std3__419piecewise_constructE:
	.zero		1
	.type		_ZN40_INTERNAL_b931edd5_4_k_cu_1c0ee84b_154314cuda3std3__45__cpo4cendE,@object
	.size		_ZN40_INTERNAL_b931edd5_4_k_cu_1c0ee84b_154314cuda3std3__45__cpo4cendE,(_ZN40_INTERNAL_b931edd5_4_k_cu_1c0ee84b_154314cuda3std6ranges3__45__cpo4swapE - _ZN40_INTERNAL_b931edd5_4_k_cu_1c0ee84b_154314cuda3std3__45__cpo4cendE)
_ZN40_INTERNAL_b931edd5_4_k_cu_1c0ee84b_154314cuda3std3__45__cpo4cendE:
	.zero		1
	.type		_ZN40_INTERNAL_b931edd5_4_k_cu_1c0ee84b_154314cuda3std6ranges3__45__cpo4swapE,@object
	.size		_ZN40_INTERNAL_b931edd5_4_k_cu_1c0ee84b_154314cuda3std6ranges3__45__cpo4swapE,(.L_8 - _ZN40_INTERNAL_b931edd5_4_k_cu_1c0ee84b_154314cuda3std6ranges3__45__cpo4swapE)
_ZN40_INTERNAL_b931edd5_4_k_cu_1c0ee84b_154314cuda3std6ranges3__45__cpo4swapE:
	.zero		1
.L_8:


//--------------------- .nv.constant0._ZN7cutlass13device_kernelINS_4gemm6kernel13GemmUniversalIN4cute5tupleIJiiiiEEENS1_10collective13CollectiveMmaINS1_34MainloopSm90TmaGmmaWarpSpecializedILi5ENS5_IJNS4_1CILi1EEESB_SB_EEENS1_35KernelTmaWarpSpecializedCooperativeEEENS5_IJNSA_ILi256EEENSA_ILi48EEENSA_ILi64EEEEEENS_6half_tENS5_IJlSB_lEEESJ_SK_NS4_8TiledMMAINS4_8MMA_AtomIJNS4_4SM904GMMA25MMA_64x16x16_F32F16F16_SSILNSO_5MajorE0ELSQ_0ELNSO_7ScaleInE1ELSR_1EEEEEENS4_6LayoutINS5_IJNSA_ILi2EEESB_SB_EEENS5_IJSB_NSA_ILi0EEESX_EEEEENS5_IJNS4_10UnderscoreES10_S10_EEEEENS4_13SM90_TMA_LOADENS4_14ComposedLayoutINS4_7SwizzleILi3ELi4ELi3EEENS4_18smem_ptr_flag_bitsILi16EEENSU_INS5_IJNSA_ILi8EEESH_EEENS5_IJSH_SB_EEEEEEEvNS4_8identityES13_S1D_vS1E_EENS_8epilogue10collective6detail29Sm90TmaWarpSpecializedAdapterINS1H_15DefaultEpilogueISJ_SK_SK_NS1G_6thread17LinearCombinationISJ_Li1EffLNS1L_9ScaleType4KindE0ELNS_15FloatRoundStyleE2ESJ_EENS1_15EpilogueDefaultEEEEEvvEEEEvNT_6ParamsE --------------------------
	.section	.nv.constant0._ZN7cutlass13device_kernelINS_4gemm6kernel13GemmUniversalIN4cute5tupleIJiiiiEEENS1_10collective13CollectiveMmaINS1_34MainloopSm90TmaGmmaWarpSpecializedILi5ENS5_IJNS4_1CILi1EEESB_SB_EEENS1_35KernelTmaWarpSpecializedCooperativeEEENS5_IJNSA_ILi256EEENSA_ILi48EEENSA_ILi64EEEEEENS_6half_tENS5_IJlSB_lEEESJ_SK_NS4_8TiledMMAINS4_8MMA_AtomIJNS4_4SM904GMMA25MMA_64x16x16_F32F16F16_SSILNSO_5MajorE0ELSQ_0ELNSO_7ScaleInE1ELSR_1EEEEEENS4_6LayoutINS5_IJNSA_ILi2EEESB_SB_EEENS5_IJSB_NSA_ILi0EEESX_EEEEENS5_IJNS4_10UnderscoreES10_S10_EEEEENS4_13SM90_TMA_LOADENS4_14ComposedLayoutINS4_7SwizzleILi3ELi4ELi3EEENS4_18smem_ptr_flag_bitsILi16EEENSU_INS5_IJNSA_ILi8EEESH_EEENS5_IJSH_SB_EEEEEEEvNS4_8identityES13_S1D_vS1E_EENS_8epilogue10collective6detail29Sm90TmaWarpSpecializedAdapterINS1H_15DefaultEpilogueISJ_SK_SK_NS1G_6thread17LinearCombinationISJ_Li1EffLNS1L_9ScaleType4KindE0ELNS_15FloatRoundStyleE2ESJ_EENS1_15EpilogueDefaultEEEEEvvEEEEvNT_6ParamsE,"a",@progbits
	.sectionflags	@""
	.align	4
.nv.constant0._ZN7cutlass13device_kernelINS_4gemm6kernel13GemmUniversalIN4cute5tupleIJiiiiEEENS1_10collective13CollectiveMmaINS1_34MainloopSm90TmaGmmaWarpSpecializedILi5ENS5_IJNS4_1CILi1EEESB_SB_EEENS1_35KernelTmaWarpSpecializedCooperativeEEENS5_IJNSA_ILi256EEENSA_ILi48EEENSA_ILi64EEEEEENS_6half_tENS5_IJlSB_lEEESJ_SK_NS4_8TiledMMAINS4_8MMA_AtomIJNS4_4SM904GMMA25MMA_64x16x16_F32F16F16_SSILNSO_5MajorE0ELSQ_0ELNSO_7ScaleInE1ELSR_1EEEEEENS4_6LayoutINS5_IJNSA_ILi2EEESB_SB_EEENS5_IJSB_NSA_ILi0EEESX_EEEEENS5_IJNS4_10UnderscoreES10_S10_EEEEENS4_13SM90_TMA_LOADENS4_14ComposedLayoutINS4_7SwizzleILi3ELi4ELi3EEENS4_18smem_ptr_flag_bitsILi16EEENSU_INS5_IJNSA_ILi8EEESH_EEENS5_IJSH_SB_EEEEEEEvNS4_8identityES13_S1D_vS1E_EENS_8epilogue10collective6detail29Sm90TmaWarpSpecializedAdapterINS1H_15DefaultEpilogueISJ_SK_SK_NS1G_6thread17LinearCombinationISJ_Li1EffLNS1L_9ScaleType4KindE0ELNS_15FloatRoundStyleE2ESJ_EENS1_15EpilogueDefaultEEEEEvvEEEEvNT_6ParamsE:
	.zero		1664


//--------------------- SYMBOLS --------------------------

	.type		.nv.reservedSmem.offset0,@object
	.size		.nv.reservedSmem.offset0,0x4
	.type		__assertfail,@function
